//
// Generated by NVIDIA NVVM Compiler
//
// Compiler Build ID: CL-36424714
// Cuda compilation tools, release 13.0, V13.0.88
// Based on NVVM 20.0.0
//

.version 9.0
.target sm_100
.address_size 64

	// .globl	_Z16histogram_kernelPjS_jj
// _ZZ16histogram_kernelPjS_jjE13private_histo has been demoted

.visible .entry _Z16histogram_kernelPjS_jj(
	.param .u64 .ptr .align 1 _Z16histogram_kernelPjS_jj_param_0,
	.param .u64 .ptr .align 1 _Z16histogram_kernelPjS_jj_param_1,
	.param .u32 _Z16histogram_kernelPjS_jj_param_2,
	.param .u32 _Z16histogram_kernelPjS_jj_param_3
)
{
	.reg .pred 	%p<50>;
	.reg .b32 	%r<247>;
	.reg .b64 	%rd<37>;
	// demoted variable
	.shared .align 4 .b8 _ZZ16histogram_kernelPjS_jjE13private_histo[16384];
	ld.param.u64 	%rd2, [_Z16histogram_kernelPjS_jj_param_0];
	ld.param.u64 	%rd3, [_Z16histogram_kernelPjS_jj_param_1];
	ld.param.u32 	%r103, [_Z16histogram_kernelPjS_jj_param_2];
	ld.param.u32 	%r104, [_Z16histogram_kernelPjS_jj_param_3];
	cvta.to.global.u64 	%rd1, %rd3;
	mov.u32 	%r1, %tid.x;
	mov.u32 	%r105, %ctaid.x;
	mov.u32 	%r2, %ntid.x;
	mad.lo.s32 	%r3, %r105, %r2, %r1;
	div.u32 	%r4, %r104, %r2;
	setp.gt.u32 	%p1, %r2, %r104;
	@%p1 bra 	$L__BB0_41;
	max.u32 	%r5, %r4, 1;
	and.b32  	%r6, %r5, 7;
	setp.lt.u32 	%p2, %r4, 8;
	mov.b32 	%r232, 0;
	@%p2 bra 	$L__BB0_20;
	and.b32  	%r232, %r5, -8;
	neg.s32 	%r230, %r232;
	add.s32 	%r108, %r1, %r2;
	shl.b32 	%r9, %r108, 2;
	shl.b32 	%r10, %r2, 5;
	shl.b32 	%r11, %r2, 3;
	shl.b32 	%r12, %r1, 2;
	add.s32 	%r13, %r11, %r12;
	mad.lo.s32 	%r14, %r2, 12, %r12;
	shl.b32 	%r109, %r2, 4;
	add.s32 	%r15, %r109, %r12;
	mad.lo.s32 	%r16, %r2, 20, %r12;
	mad.lo.s32 	%r17, %r2, 24, %r12;
	mad.lo.s32 	%r18, %r2, 28, %r12;
	mov.u32 	%r229, _ZZ16histogram_kernelPjS_jjE13private_histo;
	mov.u32 	%r228, %r1;
$L__BB0_3:
	.pragma "nounroll";
	setp.ge.u32 	%p3, %r228, %r104;
	@%p3 bra 	$L__BB0_5;
	add.s32 	%r110, %r229, %r12;
	mov.b32 	%r111, 0;
	st.shared.u32 	[%r110], %r111;
$L__BB0_5:
	add.s32 	%r22, %r2, %r228;
	setp.ge.u32 	%p4, %r22, %r104;
	@%p4 bra 	$L__BB0_7;
	add.s32 	%r112, %r229, %r9;
	mov.b32 	%r113, 0;
	st.shared.u32 	[%r112], %r113;
$L__BB0_7:
	add.s32 	%r23, %r2, %r22;
	setp.ge.u32 	%p5, %r23, %r104;
	@%p5 bra 	$L__BB0_9;
	add.s32 	%r114, %r229, %r13;
	mov.b32 	%r115, 0;
	st.shared.u32 	[%r114], %r115;
$L__BB0_9:
	add.s32 	%r24, %r2, %r23;
	setp.ge.u32 	%p6, %r24, %r104;
	@%p6 bra 	$L__BB0_11;
	add.s32 	%r116, %r229, %r14;
	mov.b32 	%r117, 0;
	st.shared.u32 	[%r116], %r117;
$L__BB0_11:
	add.s32 	%r25, %r2, %r24;
	setp.ge.u32 	%p7, %r25, %r104;
	@%p7 bra 	$L__BB0_13;
	add.s32 	%r118, %r229, %r15;
	mov.b32 	%r119, 0;
	st.shared.u32 	[%r118], %r119;
$L__BB0_13:
	add.s32 	%r26, %r2, %r25;
	setp.ge.u32 	%p8, %r26, %r104;
	@%p8 bra 	$L__BB0_15;
	add.s32 	%r120, %r229, %r16;
	mov.b32 	%r121, 0;
	st.shared.u32 	[%r120], %r121;
$L__BB0_15:
	add.s32 	%r27, %r2, %r26;
	setp.ge.u32 	%p9, %r27, %r104;
	@%p9 bra 	$L__BB0_17;
	add.s32 	%r122, %r229, %r17;
	mov.b32 	%r123, 0;
	st.shared.u32 	[%r122], %r123;
$L__BB0_17:
	add.s32 	%r124, %r2, %r27;
	setp.ge.u32 	%p10, %r124, %r104;
	@%p10 bra 	$L__BB0_19;
	add.s32 	%r125, %r229, %r18;
	mov.b32 	%r126, 0;
	st.shared.u32 	[%r125], %r126;
$L__BB0_19:
	add.s32 	%r230, %r230, 8;
	add.s32 	%r229, %r229, %r10;
	add.s32 	%r228, %r228, %r11;
	setp.ne.s32 	%p11, %r230, 0;
	@%p11 bra 	$L__BB0_3;
$L__BB0_20:
	setp.eq.s32 	%p12, %r6, 0;
	@%p12 bra 	$L__BB0_41;
	and.b32  	%r32, %r5, 3;
	setp.lt.u32 	%p13, %r6, 4;
	@%p13 bra 	$L__BB0_31;
	mad.lo.s32 	%r33, %r232, %r2, %r1;
	setp.ge.u32 	%p14, %r33, %r104;
	@%p14 bra 	$L__BB0_24;
	shl.b32 	%r127, %r33, 2;
	mov.u32 	%r128, _ZZ16histogram_kernelPjS_jjE13private_histo;
	add.s32 	%r129, %r128, %r127;
	mov.b32 	%r130, 0;
	st.shared.u32 	[%r129], %r130;
$L__BB0_24:
	add.s32 	%r34, %r33, %r2;
	setp.ge.u32 	%p15, %r34, %r104;
	@%p15 bra 	$L__BB0_26;
	shl.b32 	%r131, %r34, 2;
	mov.u32 	%r132, _ZZ16histogram_kernelPjS_jjE13private_histo;
	add.s32 	%r133, %r132, %r131;
	mov.b32 	%r134, 0;
	st.shared.u32 	[%r133], %r134;
$L__BB0_26:
	add.s32 	%r35, %r34, %r2;
	setp.ge.u32 	%p16, %r35, %r104;
	@%p16 bra 	$L__BB0_28;
	shl.b32 	%r135, %r35, 2;
	mov.u32 	%r136, _ZZ16histogram_kernelPjS_jjE13private_histo;
	add.s32 	%r137, %r136, %r135;
	mov.b32 	%r138, 0;
	st.shared.u32 	[%r137], %r138;
$L__BB0_28:
	add.s32 	%r36, %r35, %r2;
	setp.ge.u32 	%p17, %r36, %r104;
	@%p17 bra 	$L__BB0_30;
	shl.b32 	%r139, %r36, 2;
	mov.u32 	%r140, _ZZ16histogram_kernelPjS_jjE13private_histo;
	add.s32 	%r141, %r140, %r139;
	mov.b32 	%r142, 0;
	st.shared.u32 	[%r141], %r142;
$L__BB0_30:
	add.s32 	%r232, %r232, 4;
$L__BB0_31:
	setp.eq.s32 	%p18, %r32, 0;
	@%p18 bra 	$L__BB0_41;
	setp.eq.s32 	%p19, %r32, 1;
	@%p19 bra 	$L__BB0_38;
	mad.lo.s32 	%r39, %r232, %r2, %r1;
	setp.ge.u32 	%p20, %r39, %r104;
	@%p20 bra 	$L__BB0_35;
	shl.b32 	%r143, %r39, 2;
	mov.u32 	%r144, _ZZ16histogram_kernelPjS_jjE13private_histo;
	add.s32 	%r145, %r144, %r143;
	mov.b32 	%r146, 0;
	st.shared.u32 	[%r145], %r146;
$L__BB0_35:
	add.s32 	%r40, %r39, %r2;
	setp.ge.u32 	%p21, %r40, %r104;
	@%p21 bra 	$L__BB0_37;
	shl.b32 	%r147, %r40, 2;
	mov.u32 	%r148, _ZZ16histogram_kernelPjS_jjE13private_histo;
	add.s32 	%r149, %r148, %r147;
	mov.b32 	%r150, 0;
	st.shared.u32 	[%r149], %r150;
$L__BB0_37:
	add.s32 	%r232, %r232, 2;
$L__BB0_38:
	and.b32  	%r151, %r5, 1;
	setp.eq.b32 	%p22, %r151, 1;
	not.pred 	%p23, %p22;
	@%p23 bra 	$L__BB0_41;
	mad.lo.s32 	%r43, %r232, %r2, %r1;
	setp.ge.u32 	%p24, %r43, %r104;
	@%p24 bra 	$L__BB0_41;
	shl.b32 	%r152, %r43, 2;
	mov.u32 	%r153, _ZZ16histogram_kernelPjS_jjE13private_histo;
	add.s32 	%r154, %r153, %r152;
	mov.b32 	%r155, 0;
	st.shared.u32 	[%r154], %r155;
$L__BB0_41:
	bar.sync 	0;
	setp.ge.u32 	%p25, %r3, %r103;
	@%p25 bra 	$L__BB0_43;
	cvta.to.global.u64 	%rd4, %rd2;
	mul.wide.s32 	%rd5, %r3, 4;
	add.s64 	%rd6, %rd4, %rd5;
	ld.global.u32 	%r156, [%rd6];
	shl.b32 	%r157, %r156, 2;
	mov.u32 	%r158, _ZZ16histogram_kernelPjS_jjE13private_histo;
	add.s32 	%r159, %r158, %r157;
	atom.shared.add.u32 	%r160, [%r159], 1;
$L__BB0_43:
	setp.gt.u32 	%p26, %r2, %r104;
	bar.sync 	0;
	@%p26 bra 	$L__BB0_84;
	max.u32 	%r44, %r4, 1;
	and.b32  	%r45, %r44, 7;
	setp.lt.u32 	%p27, %r4, 8;
	mov.b32 	%r245, 0;
	@%p27 bra 	$L__BB0_63;
	and.b32  	%r245, %r44, -8;
	neg.s32 	%r243, %r245;
	add.s32 	%r242, %r1, %r2;
	shl.b32 	%r49, %r2, 3;
	shl.b32 	%r50, %r242, 2;
	shl.b32 	%r51, %r2, 5;
	shl.b32 	%r163, %r2, 1;
	add.s32 	%r240, %r1, %r163;
	shl.b32 	%r53, %r1, 2;
	mad.lo.s32 	%r239, %r2, 3, %r1;
	mad.lo.s32 	%r55, %r2, 12, %r53;
	shl.b32 	%r164, %r2, 2;
	add.s32 	%r238, %r1, %r164;
	shl.b32 	%r165, %r2, 4;
	add.s32 	%r57, %r165, %r53;
	mad.lo.s32 	%r237, %r2, 5, %r1;
	mad.lo.s32 	%r59, %r2, 20, %r53;
	mad.lo.s32 	%r236, %r2, 6, %r1;
	mad.lo.s32 	%r61, %r2, 24, %r53;
	mad.lo.s32 	%r235, %r2, 7, %r1;
	mad.lo.s32 	%r63, %r2, 28, %r53;
	mov.u32 	%r241, _ZZ16histogram_kernelPjS_jjE13private_histo;
	mov.u32 	%r234, %r1;
$L__BB0_46:
	.pragma "nounroll";
	setp.ge.u32 	%p28, %r234, %r104;
	@%p28 bra 	$L__BB0_48;
	mul.wide.u32 	%rd7, %r234, 4;
	add.s64 	%rd8, %rd1, %rd7;
	add.s32 	%r166, %r241, %r53;
	ld.shared.u32 	%r167, [%r166];
	atom.global.add.u32 	%r168, [%rd8], %r167;
$L__BB0_48:
	add.s32 	%r74, %r2, %r234;
	setp.ge.u32 	%p29, %r74, %r104;
	@%p29 bra 	$L__BB0_50;
	mul.wide.u32 	%rd9, %r242, 4;
	add.s64 	%rd10, %rd1, %rd9;
	add.s32 	%r169, %r241, %r50;
	ld.shared.u32 	%r170, [%r169];
	atom.global.add.u32 	%r171, [%rd10], %r170;
$L__BB0_50:
	add.s32 	%r75, %r2, %r74;
	setp.ge.u32 	%p30, %r75, %r104;
	@%p30 bra 	$L__BB0_52;
	mul.wide.u32 	%rd11, %r240, 4;
	add.s64 	%rd12, %rd1, %rd11;
	add.s32 	%r172, %r49, %r53;
	add.s32 	%r173, %r241, %r172;
	ld.shared.u32 	%r174, [%r173];
	atom.global.add.u32 	%r175, [%rd12], %r174;
$L__BB0_52:
	add.s32 	%r76, %r2, %r75;
	setp.ge.u32 	%p31, %r76, %r104;
	@%p31 bra 	$L__BB0_54;
	mul.wide.u32 	%rd13, %r239, 4;
	add.s64 	%rd14, %rd1, %rd13;
	add.s32 	%r176, %r241, %r55;
	ld.shared.u32 	%r177, [%r176];
	atom.global.add.u32 	%r178, [%rd14], %r177;
$L__BB0_54:
	add.s32 	%r77, %r2, %r76;
	setp.ge.u32 	%p32, %r77, %r104;
	@%p32 bra 	$L__BB0_56;
	mul.wide.u32 	%rd15, %r238, 4;
	add.s64 	%rd16, %rd1, %rd15;
	add.s32 	%r179, %r241, %r57;
	ld.shared.u32 	%r180, [%r179];
	atom.global.add.u32 	%r181, [%rd16], %r180;
$L__BB0_56:
	add.s32 	%r78, %r2, %r77;
	setp.ge.u32 	%p33, %r78, %r104;
	@%p33 bra 	$L__BB0_58;
	mul.wide.u32 	%rd17, %r237, 4;
	add.s64 	%rd18, %rd1, %rd17;
	add.s32 	%r182, %r241, %r59;
	ld.shared.u32 	%r183, [%r182];
	atom.global.add.u32 	%r184, [%rd18], %r183;
$L__BB0_58:
	add.s32 	%r79, %r2, %r78;
	setp.ge.u32 	%p34, %r79, %r104;
	@%p34 bra 	$L__BB0_60;
	mul.wide.u32 	%rd19, %r236, 4;
	add.s64 	%rd20, %rd1, %rd19;
	add.s32 	%r185, %r241, %r61;
	ld.shared.u32 	%r186, [%r185];
	atom.global.add.u32 	%r187, [%rd20], %r186;
$L__BB0_60:
	add.s32 	%r188, %r2, %r79;
	setp.ge.u32 	%p35, %r188, %r104;
	@%p35 bra 	$L__BB0_62;
	mul.wide.u32 	%rd21, %r235, 4;
	add.s64 	%rd22, %rd1, %rd21;
	add.s32 	%r189, %r241, %r63;
	ld.shared.u32 	%r190, [%r189];
	atom.global.add.u32 	%r191, [%rd22], %r190;
$L__BB0_62:
	add.s32 	%r243, %r243, 8;
	add.s32 	%r242, %r242, %r49;
	add.s32 	%r241, %r241, %r51;
	add.s32 	%r240, %r240, %r49;
	add.s32 	%r239, %r239, %r49;
	add.s32 	%r238, %r238, %r49;
	add.s32 	%r237, %r237, %r49;
	add.s32 	%r236, %r236, %r49;
	add.s32 	%r235, %r235, %r49;
	add.s32 	%r234, %r234, %r49;
	setp.ne.s32 	%p36, %r243, 0;
	@%p36 bra 	$L__BB0_46;
$L__BB0_63:
	setp.eq.s32 	%p37, %r45, 0;
	@%p37 bra 	$L__BB0_84;
	and.b32  	%r91, %r44, 3;
	setp.lt.u32 	%p38, %r45, 4;
	@%p38 bra 	$L__BB0_74;
	mad.lo.s32 	%r92, %r245, %r2, %r1;
	setp.ge.u32 	%p39, %r92, %r104;
	@%p39 bra 	$L__BB0_67;
	mul.wide.u32 	%rd23, %r92, 4;
	add.s64 	%rd24, %rd1, %rd23;
	shl.b32 	%r192, %r92, 2;
	mov.u32 	%r193, _ZZ16histogram_kernelPjS_jjE13private_histo;
	add.s32 	%r194, %r193, %r192;
	ld.shared.u32 	%r195, [%r194];
	atom.global.add.u32 	%r196, [%rd24], %r195;
$L__BB0_67:
	add.s32 	%r93, %r92, %r2;
	setp.ge.u32 	%p40, %r93, %r104;
	@%p40 bra 	$L__BB0_69;
	mul.wide.u32 	%rd25, %r93, 4;
	add.s64 	%rd26, %rd1, %rd25;
	shl.b32 	%r197, %r93, 2;
	mov.u32 	%r198, _ZZ16histogram_kernelPjS_jjE13private_histo;
	add.s32 	%r199, %r198, %r197;
	ld.shared.u32 	%r200, [%r199];
	atom.global.add.u32 	%r201, [%rd26], %r200;
$L__BB0_69:
	add.s32 	%r94, %r93, %r2;
	setp.ge.u32 	%p41, %r94, %r104;
	@%p41 bra 	$L__BB0_71;
	mul.wide.u32 	%rd27, %r94, 4;
	add.s64 	%rd28, %rd1, %rd27;
	shl.b32 	%r202, %r94, 2;
	mov.u32 	%r203, _ZZ16histogram_kernelPjS_jjE13private_histo;
	add.s32 	%r204, %r203, %r202;
	ld.shared.u32 	%r205, [%r204];
	atom.global.add.u32 	%r206, [%rd28], %r205;
$L__BB0_71:
	add.s32 	%r95, %r94, %r2;
	setp.ge.u32 	%p42, %r95, %r104;
	@%p42 bra 	$L__BB0_73;
	mul.wide.u32 	%rd29, %r95, 4;
	add.s64 	%rd30, %rd1, %rd29;
	shl.b32 	%r207, %r95, 2;
	mov.u32 	%r208, _ZZ16histogram_kernelPjS_jjE13private_histo;
	add.s32 	%r209, %r208, %r207;
	ld.shared.u32 	%r210, [%r209];
	atom.global.add.u32 	%r211, [%rd30], %r210;
$L__BB0_73:
	add.s32 	%r245, %r245, 4;
$L__BB0_74:
	setp.eq.s32 	%p43, %r91, 0;
	@%p43 bra 	$L__BB0_84;
	setp.eq.s32 	%p44, %r91, 1;
	@%p44 bra 	$L__BB0_81;
	mad.lo.s32 	%r98, %r245, %r2, %r1;
	setp.ge.u32 	%p45, %r98, %r104;
	@%p45 bra 	$L__BB0_78;
	mul.wide.u32 	%rd31, %r98, 4;
	add.s64 	%rd32, %rd1, %rd31;
	shl.b32 	%r212, %r98, 2;
	mov.u32 	%r213, _ZZ16histogram_kernelPjS_jjE13private_histo;
	add.s32 	%r214, %r213, %r212;
	ld.shared.u32 	%r215, [%r214];
	atom.global.add.u32 	%r216, [%rd32], %r215;
$L__BB0_78:
	add.s32 	%r99, %r98, %r2;
	setp.ge.u32 	%p46, %r99, %r104;
	@%p46 bra 	$L__BB0_80;
	mul.wide.u32 	%rd33, %r99, 4;
	add.s64 	%rd34, %rd1, %rd33;
	shl.b32 	%r217, %r99, 2;
	mov.u32 	%r218, _ZZ16histogram_kernelPjS_jjE13private_histo;
	add.s32 	%r219, %r218, %r217;
	ld.shared.u32 	%r220, [%r219];
	atom.global.add.u32 	%r221, [%rd34], %r220;
$L__BB0_80:
	add.s32 	%r245, %r245, 2;
$L__BB0_81:
	and.b32  	%r222, %r44, 1;
	setp.eq.b32 	%p47, %r222, 1;
	not.pred 	%p48, %p47;
	@%p48 bra 	$L__BB0_84;
	mad.lo.s32 	%r102, %r245, %r2, %r1;
	setp.ge.u32 	%p49, %r102, %r104;
	@%p49 bra 	$L__BB0_84;
	mul.wide.u32 	%rd35, %r102, 4;
	add.s64 	%rd36, %rd1, %rd35;
	shl.b32 	%r223, %r102, 2;
	mov.u32 	%r224, _ZZ16histogram_kernelPjS_jjE13private_histo;
	add.s32 	%r225, %r224, %r223;
	ld.shared.u32 	%r226, [%r225];
	atom.global.add.u32 	%r227, [%rd36], %r226;
$L__BB0_84:
	ret;

}
	// .globl	_Z14convert_kernelPjj
.visible .entry _Z14convert_kernelPjj(
	.param .u64 .ptr .align 1 _Z14convert_kernelPjj_param_0,
	.param .u32 _Z14convert_kernelPjj_param_1
)
{
	.reg .pred 	%p<3>;
	.reg .b32 	%r<8>;
	.reg .b64 	%rd<5>;

	ld.param.u64 	%rd2, [_Z14convert_kernelPjj_param_0];
	ld.param.u32 	%r2, [_Z14convert_kernelPjj_param_1];
	mov.u32 	%r3, %ctaid.x;
	mov.u32 	%r4, %ntid.x;
	mov.u32 	%r5, %tid.x;
	mad.lo.s32 	%r1, %r3, %r4, %r5;
	setp.ge.u32 	%p1, %r1, %r2;
	@%p1 bra 	$L__BB1_3;
	cvta.to.global.u64 	%rd3, %rd2;
	mul.wide.s32 	%rd4, %r1, 4;
	add.s64 	%rd1, %rd3, %rd4;
	ld.global.u32 	%r6, [%rd1];
	setp.lt.u32 	%p2, %r6, 128;
	@%p2 bra 	$L__BB1_3;
	mov.b32 	%r7, 127;
	st.global.u32 	[%rd1], %r7;
$L__BB1_3:
	ret;

}


// ===== COMPILED SASS (sm_100) =====

	.target	sm_100

	.elftype	@"ET_EXEC"


//--------------------- .note.nv.tkinfo           --------------------------
	.section	.note.nv.tkinfo,"",@"SHT_NOTE"
	.sectionflags	@"SHF_NOTE_NV_TKINFO"
	.tkinfo
        /*0018*/ 	.word	0x00000002
        /*0030*/ 	.string	""
        /*0030*/ 	.string	"ptxas"
        /*0030*/ 	.string	"Cuda compilation tools, release 13.0, V13.0.88"
        /*0030*/ 	.string	"Build cuda_13.0.r13.0/compiler.36424714_0"
        /*0030*/ 	.string	"-arch sm_100 -m 64 "



//--------------------- .note.nv.cuinfo           --------------------------
	.section	.note.nv.cuinfo,"",@"SHT_NOTE"
	.sectionflags	@"SHF_NOTE_NV_CUINFO"
        /*0018*/ 	.short	0x0002
        /*001a*/ 	.short	0x0064
        /*001c*/ 	.short	0x0082
	.zero		2


//--------------------- .nv.info                  --------------------------
	.section	.nv.info,"",@"SHT_CUDA_INFO"
	.align	4


	//----- nvinfo : EIATTR_REGCOUNT
	.align		4
        /*0000*/ 	.byte	0x04, 0x2f
        /*0002*/ 	.short	(.L_1 - .L_0)
	.align		4
.L_0:
        /*0004*/ 	.word	index@(_Z16histogram_kernelPjS_jj)
        /*0008*/ 	.word	0x0000001e


	//----- nvinfo : EIATTR_FRAME_SIZE
	.align		4
.L_1:
        /*000c*/ 	.byte	0x04, 0x11
        /*000e*/ 	.short	(.L_3 - .L_2)
	.align		4
.L_2:
        /*0010*/ 	.word	index@(_Z16histogram_kernelPjS_jj)
        /*0014*/ 	.word	0x00000000


	//----- nvinfo : EIATTR_REGCOUNT
	.align		4
.L_3:
        /*0018*/ 	.byte	0x04, 0x2f
        /*001a*/ 	.short	(.L_5 - .L_4)
	.align		4
.L_4:
        /*001c*/ 	.word	index@(_Z14convert_kernelPjj)
        /*0020*/ 	.word	0x00000008


	//----- nvinfo : EIATTR_FRAME_SIZE
	.align		4
.L_5:
        /*0024*/ 	.byte	0x04, 0x11
        /*0026*/ 	.short	(.L_7 - .L_6)
	.align		4
.L_6:
        /*0028*/ 	.word	index@(_Z14convert_kernelPjj)
        /*002c*/ 	.word	0x00000000


	//----- nvinfo : EIATTR_MIN_STACK_SIZE
	.align		4
.L_7:
        /*0030*/ 	.byte	0x04, 0x12
        /*0032*/ 	.short	(.L_9 - .L_8)
	.align		4
.L_8:
        /*0034*/ 	.word	index@(_Z14convert_kernelPjj)
        /*0038*/ 	.word	0x00000000


	//----- nvinfo : EIATTR_MIN_STACK_SIZE
	.align		4
.L_9:
        /*003c*/ 	.byte	0x04, 0x12
        /*003e*/ 	.short	(.L_11 - .L_10)
	.align		4
.L_10:
        /*0040*/ 	.word	index@(_Z16histogram_kernelPjS_jj)
        /*0044*/ 	.word	0x00000000
.L_11:


//--------------------- .nv.compat                --------------------------
	.section	.nv.compat,"",@"SHT_CUDA_COMPAT_INFO"
	.align	4
        /*0000*/ 	.byte	0x02, 0x09, 0x00, 0x00, 0x02, 0x02, 0x01, 0x00, 0x02, 0x05, 0x05, 0x00, 0x03, 0x07, 0x01, 0x01
        /*0010*/ 	.byte	0x02, 0x03, 0x00, 0x00, 0x02, 0x06, 0x01, 0x00, 0x04, 0x0b, 0x08, 0x00, 0x09, 0x00, 0x00, 0x00
        /*0020*/ 	.byte	0x00, 0x00, 0x00, 0x00


//--------------------- .nv.info._Z14convert_kernelPjj --------------------------
	.section	.nv.info._Z14convert_kernelPjj,"",@"SHT_CUDA_INFO"
	.sectionflags	@""
	.align	4


	//----- nvinfo : EIATTR_CUDA_API_VERSION
	.align		4
        /*0000*/ 	.byte	0x04, 0x37
        /*0002*/ 	.short	(.L_13 - .L_12)
.L_12:
        /*0004*/ 	.word	0x00000082


	//----- nvinfo : EIATTR_KPARAM_INFO
	.align		4
.L_13:
        /*0008*/ 	.byte	0x04, 0x17
        /*000a*/ 	.short	(.L_15 - .L_14)
.L_14:
        /*000c*/ 	.word	0x00000000
        /*0010*/ 	.short	0x0001
        /*0012*/ 	.short	0x0008
        /*0014*/ 	.byte	0x00, 0xf0, 0x11, 0x00


	//----- nvinfo : EIATTR_KPARAM_INFO
	.align		4
.L_15:
        /*0018*/ 	.byte	0x04, 0x17
        /*001a*/ 	.short	(.L_17 - .L_16)
.L_16:
        /*001c*/ 	.word	0x00000000
        /*0020*/ 	.short	0x0000
        /*0022*/ 	.short	0x0000
        /*0024*/ 	.byte	0x00, 0xf5, 0x21, 0x00


	//----- nvinfo : EIATTR_SPARSE_MMA_MASK
	.align		4
.L_17:
        /*0028*/ 	.byte	0x03, 0x50
        /*002a*/ 	.short	0x0000


	//----- nvinfo : EIATTR_MAXREG_COUNT
	.align		4
        /*002c*/ 	.byte	0x03, 0x1b
        /*002e*/ 	.short	0x00ff


	//----- nvinfo : EIATTR_MERCURY_ISA_VERSION
	.align		4
        /*0030*/ 	.byte	0x03, 0x5f
        /*0032*/ 	.short	0x0101


	//----- nvinfo : EIATTR_VRC_CTA_INIT_COUNT
	.align		4
        /*0034*/ 	.byte	0x02, 0x4a
	.zero		1
	.zero		1


	//----- nvinfo : EIATTR_EXIT_INSTR_OFFSETS
	.align		4
        /*0038*/ 	.byte	0x04, 0x1c
        /*003a*/ 	.short	(.L_19 - .L_18)


	//   ....[0]....
.L_18:
        /*003c*/ 	.word	0x00000070


	//   ....[1]....
        /*0040*/ 	.word	0x000000d0


	//   ....[2]....
        /*0044*/ 	.word	0x00000100


	//----- nvinfo : EIATTR_CBANK_PARAM_SIZE
	.align		4
.L_19:
        /*0048*/ 	.byte	0x03, 0x19
        /*004a*/ 	.short	0x000c


	//----- nvinfo : EIATTR_PARAM_CBANK
	.align		4
        /*004c*/ 	.byte	0x04, 0x0a
        /*004e*/ 	.short	(.L_21 - .L_20)
	.align		4
.L_20:
        /*0050*/ 	.word	index@(.nv.constant0._Z14convert_kernelPjj)
        /*0054*/ 	.short	0x0380
        /*0056*/ 	.short	0x000c


	//----- nvinfo : EIATTR_SW_WAR
	.align		4
.L_21:
        /*0058*/ 	.byte	0x04, 0x36
        /*005a*/ 	.short	(.L_23 - .L_22)
.L_22:
        /*005c*/ 	.word	0x00000008
.L_23:


//--------------------- .nv.info._Z16histogram_kernelPjS_jj --------------------------
	.section	.nv.info._Z16histogram_kernelPjS_jj,"",@"SHT_CUDA_INFO"
	.sectionflags	@""
	.align	4


	//----- nvinfo : EIATTR_CUDA_API_VERSION
	.align		4
        /*0000*/ 	.byte	0x04, 0x37
        /*0002*/ 	.short	(.L_25 - .L_24)
.L_24:
        /*0004*/ 	.word	0x00000082


	//----- nvinfo : EIATTR_KPARAM_INFO
	.align		4
.L_25:
        /*0008*/ 	.byte	0x04, 0x17
        /*000a*/ 	.short	(.L_27 - .L_26)
.L_26:
        /*000c*/ 	.word	0x00000000
        /*0010*/ 	.short	0x0003
        /*0012*/ 	.short	0x0014
        /*0014*/ 	.byte	0x00, 0xf0, 0x11, 0x00


	//----- nvinfo : EIATTR_KPARAM_INFO
	.align		4
.L_27:
        /*0018*/ 	.byte	0x04, 0x17
        /*001a*/ 	.short	(.L_29 - .L_28)
.L_28:
        /*001c*/ 	.word	0x00000000
        /*0020*/ 	.short	0x0002
        /*0022*/ 	.short	0x0010
        /*0024*/ 	.byte	0x00, 0xf0, 0x11, 0x00


	//----- nvinfo : EIATTR_KPARAM_INFO
	.align		4
.L_29:
        /*0028*/ 	.byte	0x04, 0x17
        /*002a*/ 	.short	(.L_31 - .L_30)
.L_30:
        /*002c*/ 	.word	0x00000000
        /*0030*/ 	.short	0x0001
        /*0032*/ 	.short	0x0008
        /*0034*/ 	.byte	0x00, 0xf5, 0x21, 0x00


	//----- nvinfo : EIATTR_KPARAM_INFO
	.align		4
.L_31:
        /*0038*/ 	.byte	0x04, 0x17
        /*003a*/ 	.short	(.L_33 - .L_32)
.L_32:
        /*003c*/ 	.word	0x00000000
        /*0040*/ 	.short	0x0000
        /*0042*/ 	.short	0x0000
        /*0044*/ 	.byte	0x00, 0xf5, 0x21, 0x00


	//----- nvinfo : EIATTR_SPARSE_MMA_MASK
	.align		4
.L_33:
        /*0048*/ 	.byte	0x03, 0x50
        /*004a*/ 	.short	0x0000


	//----- nvinfo : EIATTR_MAXREG_COUNT
	.align		4
        /*004c*/ 	.byte	0x03, 0x1b
        /*004e*/ 	.short	0x00ff


	//----- nvinfo : EIATTR_NUM_BARRIERS
	.align		4
        /*0050*/ 	.byte	0x02, 0x4c
        /*0052*/ 	.byte	0x01
	.zero		1


	//----- nvinfo : EIATTR_MERCURY_ISA_VERSION
	.align		4
        /*0054*/ 	.byte	0x03, 0x5f
        /*0056*/ 	.short	0x0101


	//----- nvinfo : EIATTR_VRC_CTA_INIT_COUNT
	.align		4
        /*0058*/ 	.byte	0x02, 0x4a
	.zero		1
	.zero		1


	//----- nvinfo : EIATTR_EXIT_INSTR_OFFSETS
	.align		4
        /*005c*/ 	.byte	0x04, 0x1c
        /*005e*/ 	.short	(.L_35 - .L_34)


	//   ....[0]....
.L_34:
        /*0060*/ 	.word	0x000009d0


	//   ....[1]....
        /*0064*/ 	.word	0x00001100


	//   ....[2]....
        /*0068*/ 	.word	0x000014a0


	//   ....[3]....
        /*006c*/ 	.word	0x000016a0


	//   ....[4]....
        /*0070*/ 	.word	0x000016d0


	//   ....[5]....
        /*0074*/ 	.word	0x00001760


	//----- nvinfo : EIATTR_CRS_STACK_SIZE
	.align		4
.L_35:
        /*0078*/ 	.byte	0x04, 0x1e
        /*007a*/ 	.short	(.L_37 - .L_36)
.L_36:
        /*007c*/ 	.word	0x00000000


	//----- nvinfo : EIATTR_CBANK_PARAM_SIZE
	.align		4
.L_37:
        /*0080*/ 	.byte	0x03, 0x19
        /*0082*/ 	.short	0x0018


	//----- nvinfo : EIATTR_PARAM_CBANK
	.align		4
        /*0084*/ 	.byte	0x04, 0x0a
        /*0086*/ 	.short	(.L_39 - .L_38)
	.align		4
.L_38:
        /*0088*/ 	.word	index@(.nv.constant0._Z16histogram_kernelPjS_jj)
        /*008c*/ 	.short	0x0380
        /*008e*/ 	.short	0x0018


	//----- nvinfo : EIATTR_SW_WAR
	.align		4
.L_39:
        /*0090*/ 	.byte	0x04, 0x36
        /*0092*/ 	.short	(.L_41 - .L_40)
.L_40:
        /*0094*/ 	.word	0x00000008
.L_41:


//--------------------- .nv.callgraph             --------------------------
	.section	.nv.callgraph,"",@"SHT_CUDA_CALLGRAPH"
	.align	4
	.sectionentsize	8
	.align		4
        /*0000*/ 	.word	0x00000000
	.align		4
        /*0004*/ 	.word	0xffffffff
	.align		4
        /*0008*/ 	.word	0x00000000
	.align		4
        /*000c*/ 	.word	0xfffffffe
	.align		4
        /*0010*/ 	.word	0x00000000
	.align		4
        /*0014*/ 	.word	0xfffffffd
	.align		4
        /*0018*/ 	.word	0x00000000
	.align		4
        /*001c*/ 	.word	0xfffffffc


//--------------------- .text._Z14convert_kernelPjj --------------------------
	.section	.text._Z14convert_kernelPjj,"ax",@progbits
	.align	128
        .global         _Z14convert_kernelPjj
        .type           _Z14convert_kernelPjj,@function
        .size           _Z14convert_kernelPjj,(.L_x_41 - _Z14convert_kernelPjj)
        .other          _Z14convert_kernelPjj,@"STO_CUDA_ENTRY STV_DEFAULT"
_Z14convert_kernelPjj:
.text._Z14convert_kernelPjj:
[----:B------:R-:W-:Y:S01]  /*0000*/  LDC R1, c[0x0][0x37c] ;  /* 0x0000df00ff017b82 */ /* 0x000fe20000000800 */
[----:B------:R-:W0:Y:S07]  /*0010*/  S2R R0, SR_TID.X ;  /* 0x0000000000007919 */ /* 0x000e2e0000002100 */
[----:B------:R-:W0:Y:S01]  /*0020*/  S2UR UR4, SR_CTAID.X ;  /* 0x00000000000479c3 */ /* 0x000e220000002500 */
[----:B------:R-:W1:Y:S07]  /*0030*/  LDCU UR5, c[0x0][0x388] ;  /* 0x00007100ff0577ac */ /* 0x000e6e0008000800 */
[----:B------:R-:W0:Y:S02]  /*0040*/  LDC R5, c[0x0][0x360] ;  /* 0x0000d800ff057b82 */ /* 0x000e240000000800 */
[----:B0-----:R-:W-:-:S05]  /*0050*/  IMAD R5, R5, UR4, R0 ;  /* 0x0000000405057c24 */ /* 0x001fca000f8e0200 */
[----:B-1----:R-:W-:-:S13]  /*0060*/  ISETP.GE.U32.AND P0, PT, R5, UR5, PT ;  /* 0x0000000505007c0c */ /* 0x002fda000bf06070 */
[----:B------:R-:W-:Y:S05]  /*0070*/  @P0 EXIT ;  /* 0x000000000000094d */ /* 0x000fea0003800000 */
[----:B------:R-:W0:Y:S01]  /*0080*/  LDC.64 R2, c[0x0][0x380] ;  /* 0x0000e000ff027b82 */ /* 0x000e220000000a00 */
[----:B------:R-:W1:Y:S01]  /*0090*/  LDCU.64 UR4, c[0x0][0x358] ;  /* 0x00006b00ff0477ac */ /* 0x000e620008000a00 */
[----:B0-----:R-:W-:-:S05]  /*00a0*/  IMAD.WIDE R2, R5, 0x4, R2 ;  /* 0x0000000405027825 */ /* 0x001fca00078e0202 */
[----:B-1----:R-:W2:Y:S02]  /*00b0*/  LDG.E R0, desc[UR4][R2.64] ;  /* 0x0000000402007981 */ /* 0x002ea4000c1e1900 */
[----:B--2---:R-:W-:-:S13]  /*00c0*/  ISETP.GE.U32.AND P0, PT, R0, 0x80, PT ;  /* 0x000000800000780c */ /* 0x004fda0003f06070 */
[----:B------:R-:W-:Y:S05]  /*00d0*/  @!P0 EXIT ;  /* 0x000000000000894d */ /* 0x000fea0003800000 */
[----:B------:R-:W-:-:S05]  /*00e0*/  HFMA2 R5, -RZ, RZ, 0, 7.569789886474609375e-06 ;  /* 0x0000007fff057431 */ /* 0x000fca00000001ff */
[----:B------:R-:W-:Y:S01]  /*00f0*/  STG.E desc[UR4][R2.64], R5 ;  /* 0x0000000502007986 */ /* 0x000fe2000c101904 */
[----:B------:R-:W-:Y:S05]  /*0100*/  EXIT ;  /* 0x000000000000794d */ /* 0x000fea0003800000 */
.L_x_0:
[----:B------:R-:W-:-:S00]  /*0110*/  BRA `(.L_x_0) ;  /* 0xfffffffc00fc7947 */ /* 0x000fc0000383ffff */
[----:B------:R-:W-:-:S00]  /*0120*/  NOP ;  /* 0x0000000000007918 */ /* 0x000fc00000000000 */
        /* <DEDUP_REMOVED lines=13> */
.L_x_41:


//--------------------- .text._Z16histogram_kernelPjS_jj --------------------------
	.section	.text._Z16histogram_kernelPjS_jj,"ax",@progbits
	.align	128
        .global         _Z16histogram_kernelPjS_jj
        .type           _Z16histogram_kernelPjS_jj,@function
        .size           _Z16histogram_kernelPjS_jj,(.L_x_42 - _Z16histogram_kernelPjS_jj)
        .other          _Z16histogram_kernelPjS_jj,@"STO_CUDA_ENTRY STV_DEFAULT"
_Z16histogram_kernelPjS_jj:
.text._Z16histogram_kernelPjS_jj:
[----:B------:R-:W-:Y:S01]  /*0000*/  LDC R1, c[0x0][0x37c] ;  /* 0x0000df00ff017b82 */ /* 0x000fe20000000800 */
[----:B------:R-:W0:Y:S01]  /*0010*/  LDCU UR6, c[0x0][0x360] ;  /* 0x00006c00ff0677ac */ /* 0x000e220008000800 */
[----:B------:R-:W1:Y:S01]  /*0020*/  LDCU UR4, c[0x0][0x394] ;  /* 0x00007280ff0477ac */ /* 0x000e620008000800 */
[----:B0-----:R-:W0:Y:S01]  /*0030*/  I2F.U32.RP R5, UR6 ;  /* 0x0000000600057d06 */ /* 0x001e220008209000 */
[----:B------:R-:W-:Y:S01]  /*0040*/  ISETP.NE.U32.AND P2, PT, RZ, UR6, PT ;  /* 0x00000006ff007c0c */ /* 0x000fe2000bf45070 */
[----:B-1----:R-:W-:-:S03]  /*0050*/  IMAD.U32 R0, RZ, RZ, UR4 ;  /* 0x00000004ff007e24 */ /* 0x002fc6000f8e00ff */
[----:B------:R-:W1:Y:S03]  /*0060*/  S2UR UR4, SR_CTAID.X ;  /* 0x00000000000479c3 */ /* 0x000e660000002500 */
[----:B0-----:R-:W0:Y:S02]  /*0070*/  MUFU.RCP R5, R5 ;  /* 0x0000000500057308 */ /* 0x001e240000001000 */
[----:B0-----:R-:W-:-:S06]  /*0080*/  VIADD R2, R5, 0xffffffe ;  /* 0x0ffffffe05027836 */ /* 0x001fcc0000000000 */
[----:B------:R0:W2:Y:S02]  /*0090*/  F2I.FTZ.U32.TRUNC.NTZ R3, R2 ;  /* 0x0000000200037305 */ /* 0x0000a4000021f000 */
[----:B0-----:R-:W-:Y:S02]  /*00a0*/  IMAD.MOV.U32 R2, RZ, RZ, RZ ;  /* 0x000000ffff027224 */ /* 0x001fe400078e00ff */
[----:B--2---:R-:W-:-:S04]  /*00b0*/  IMAD.MOV R7, RZ, RZ, -R3 ;  /* 0x000000ffff077224 */ /* 0x004fc800078e0a03 */
[----:B------:R-:W-:-:S04]  /*00c0*/  IMAD R7, R7, UR6, RZ ;  /* 0x0000000607077c24 */ /* 0x000fc8000f8e02ff */
[----:B------:R-:W-:Y:S02]  /*00d0*/  IMAD.HI.U32 R3, R3, R7, R2 ;  /* 0x0000000703037227 */ /* 0x000fe400078e0002 */
[----:B------:R-:W1:Y:S04]  /*00e0*/  S2R R2, SR_TID.X ;  /* 0x0000000000027919 */ /* 0x000e680000002100 */
[----:B------:R-:W-:Y:S02]  /*00f0*/  IMAD.HI.U32 R4, R3, R0, RZ ;  /* 0x0000000003047227 */ /* 0x000fe400078e00ff */
[----:B------:R-:W1:Y:S02]  /*0100*/  LDC R3, c[0x0][0x360] ;  /* 0x0000d800ff037b82 */ /* 0x000e640000000800 */
[----:B------:R-:W-:-:S04]  /*0110*/  IMAD.MOV R5, RZ, RZ, -R4 ;  /* 0x000000ffff057224 */ /* 0x000fc800078e0a04 */
[----:B------:R-:W-:-:S05]  /*0120*/  IMAD R5, R5, UR6, R0 ;  /* 0x0000000605057c24 */ /* 0x000fca000f8e0200 */
[----:B------:R-:W-:-:S13]  /*0130*/  ISETP.GE.U32.AND P0, PT, R5, UR6, PT ;  /* 0x0000000605007c0c */ /* 0x000fda000bf06070 */
[----:B------:R-:W-:Y:S01]  /*0140*/  @P0 IADD3 R5, PT, PT, R5, -UR6, RZ ;  /* 0x8000000605050c10 */ /* 0x000fe2000fffe0ff */
[----:B------:R-:W-:Y:S01]  /*0150*/  @P0 VIADD R4, R4, 0x1 ;  /* 0x0000000104040836 */ /* 0x000fe20000000000 */
[----:B------:R-:W-:Y:S02]  /*0160*/  ISETP.LT.U32.AND P0, PT, R0, UR6, PT ;  /* 0x0000000600007c0c */ /* 0x000fe4000bf01070 */
[----:B------:R-:W-:Y:S01]  /*0170*/  ISETP.GE.U32.AND P1, PT, R5, UR6, PT ;  /* 0x0000000605007c0c */ /* 0x000fe2000bf26070 */
[----:B-1----:R-:W-:-:S12]  /*0180*/  IMAD R5, R3, UR4, R2 ;  /* 0x0000000403057c24 */ /* 0x002fd8000f8e0202 */
[----:B------:R-:W-:Y:S01]  /*0190*/  @P1 VIADD R4, R4, 0x1 ;  /* 0x0000000104041836 */ /* 0x000fe20000000000 */
[----:B------:R-:W-:Y:S01]  /*01a0*/  @!P2 LOP3.LUT R4, RZ, UR6, RZ, 0x33, !PT ;  /* 0x00000006ff04ac12 */ /* 0x000fe2000f8e33ff */
[----:B------:R-:W-:Y:S06]  /*01b0*/  @P0 BRA `(.L_x_1) ;  /* 0x0000000400c00947 */ /* 0x000fec0003800000 */
[C---:B------:R-:W-:Y:S01]  /*01c0*/  ISETP.GE.U32.AND P1, PT, R4.reuse, 0x8, PT ;  /* 0x000000080400780c */ /* 0x040fe20003f26070 */
[----:B------:R-:W-:Y:S01]  /*01d0*/  IMAD.MOV.U32 R7, RZ, RZ, RZ ;  /* 0x000000ffff077224 */ /* 0x000fe200078e00ff */
[----:B------:R-:W-:-:S04]  /*01e0*/  VIMNMX.U32 R6, PT, PT, R4, 0x1, !PT ;  /* 0x0000000104067848 */ /* 0x000fc80007fe0000 */
[----:B------:R-:W-:-:S04]  /*01f0*/  LOP3.LUT R18, R6, 0x7, RZ, 0xc0, !PT ;  /* 0x0000000706127812 */ /* 0x000fc800078ec0ff */
[----:B------:R-:W-:-:S03]  /*0200*/  ISETP.NE.AND P0, PT, R18, RZ, PT ;  /* 0x000000ff1200720c */ /* 0x000fc60003f05270 */
[----:B------:R-:W-:Y:S10]  /*0210*/  @!P1 BRA `(.L_x_2) ;  /* 0x0000000000b09947 */ /* 0x000ff40003800000 */
[----:B------:R-:W0:Y:S01]  /*0220*/  S2UR UR5, SR_CgaCtaId ;  /* 0x00000000000579c3 */ /* 0x000e220000008800 */
[----:B------:R-:W-:Y:S01]  /*0230*/  LOP3.LUT R7, R6, 0xfffffff8, RZ, 0xc0, !PT ;  /* 0xfffffff806077812 */ /* 0x000fe200078ec0ff */
[C---:B------:R-:W-:Y:S01]  /*0240*/  IMAD.SHL.U32 R8, R2.reuse, 0x4, RZ ;  /* 0x0000000402087824 */ /* 0x040fe200078e00ff */
[----:B------:R-:W-:Y:S01]  /*0250*/  MOV R16, R2 ;  /* 0x0000000200107202 */ /* 0x000fe20000000f00 */
[----:B------:R-:W-:Y:S01]  /*0260*/  VIADD R20, R2, UR6 ;  /* 0x0000000602147c36 */ /* 0x000fe20008000000 */
[----:B------:R-:W-:Y:S01]  /*0270*/  UMOV UR4, 0x400 ;  /* 0x0000040000047882 */ /* 0x000fe20000000000 */
[C-C-:B------:R-:W-:Y:S02]  /*0280*/  IMAD R9, R3.reuse, 0x8, R8.reuse ;  /* 0x0000000803097824 */ /* 0x140fe400078e0208 */
[----:B------:R-:W1:Y:S01]  /*0290*/  LDC R0, c[0x0][0x394] ;  /* 0x0000e500ff007b82 */ /* 0x000e620000000800 */
[C-C-:B------:R-:W-:Y:S02]  /*02a0*/  IMAD R10, R3.reuse, 0xc, R8.reuse ;  /* 0x0000000c030a7824 */ /* 0x140fe400078e0208 */
[----:B------:R-:W-:-:S02]  /*02b0*/  IMAD R11, R3, 0x10, R8 ;  /* 0x00000010030b7824 */ /* 0x000fc400078e0208 */
[C-C-:B------:R-:W-:Y:S02]  /*02c0*/  IMAD R12, R3.reuse, 0x14, R8.reuse ;  /* 0x00000014030c7824 */ /* 0x140fe400078e0208 */
[C-C-:B------:R-:W-:Y:S02]  /*02d0*/  IMAD R13, R3.reuse, 0x18, R8.reuse ;  /* 0x00000018030d7824 */ /* 0x140fe400078e0208 */
[----:B------:R-:W-:Y:S02]  /*02e0*/  IMAD R14, R3, 0x1c, R8 ;  /* 0x0000001c030e7824 */ /* 0x000fe400078e0208 */
[----:B------:R-:W-:Y:S01]  /*02f0*/  IMAD.MOV R15, RZ, RZ, -R7 ;  /* 0x000000ffff0f7224 */ /* 0x000fe200078e0a07 */
[----:B0-----:R-:W-:-:S12]  /*0300*/  ULEA UR4, UR5, UR4, 0x18 ;  /* 0x0000000405047291 */ /* 0x001fd8000f8ec0ff */
.L_x_3:
[C---:B0-----:R-:W-:Y:S01]  /*0310*/  VIADD R17, R16.reuse, UR6 ;  /* 0x0000000610117c36 */ /* 0x041fe20008000000 */
[----:B-1----:R-:W-:Y:S01]  /*0320*/  ISETP.GE.U32.AND P2, PT, R16, R0, PT ;  /* 0x000000001000720c */ /* 0x002fe20003f46070 */
[----:B------:R-:W-:Y:S01]  /*0330*/  VIADD R15, R15, 0x8 ;  /* 0x000000080f0f7836 */ /* 0x000fe20000000000 */
[----:B------:R-:W-:Y:S01]  /*0340*/  LEA R16, R3, R16, 0x3 ;  /* 0x0000001003107211 */ /* 0x000fe200078e18ff */
[C---:B------:R-:W-:Y:S01]  /*0350*/  VIADD R19, R17.reuse, UR6 ;  /* 0x0000000611137c36 */ /* 0x040fe20008000000 */
[----:B------:R-:W-:-:S04]  /*0360*/  ISETP.GE.U32.AND P3, PT, R17, R0, PT ;  /* 0x000000001100720c */ /* 0x000fc80003f66070 */
[C---:B------:R-:W-:Y:S02]  /*0370*/  IADD3 R21, PT, PT, R19.reuse, UR6, RZ ;  /* 0x0000000613157c10 */ /* 0x040fe4000fffe0ff */
[----:B------:R-:W-:-:S03]  /*0380*/  ISETP.GE.U32.AND P1, PT, R19, R0, PT ;  /* 0x000000001300720c */ /* 0x000fc60003f26070 */
[C---:B------:R-:W-:Y:S01]  /*0390*/  VIADD R23, R21.reuse, UR6 ;  /* 0x0000000615177c36 */ /* 0x040fe20008000000 */
[----:B------:R0:W-:Y:S01]  /*03a0*/  @!P2 STS [R8+UR4], RZ ;  /* 0x000000ff0800a988 */ /* 0x0001e20008000804 */
[----:B------:R-:W-:Y:S02]  /*03b0*/  ISETP.GE.U32.AND P2, PT, R21, R0, PT ;  /* 0x000000001500720c */ /* 0x000fe40003f46070 */
[----:B------:R-:W-:Y:S01]  /*03c0*/  VIADD R25, R23, UR6 ;  /* 0x0000000617197c36 */ /* 0x000fe20008000000 */
[----:B------:R-:W-:-:S03]  /*03d0*/  @!P3 LEA R17, R20, UR4, 0x2 ;  /* 0x000000041411bc11 */ /* 0x000fc6000f8e10ff */
[C---:B------:R-:W-:Y:S01]  /*03e0*/  VIADD R27, R25.reuse, UR6 ;  /* 0x00000006191b7c36 */ /* 0x040fe20008000000 */
[-C--:B------:R-:W-:Y:S01]  /*03f0*/  ISETP.GE.U32.AND P4, PT, R25, R0.reuse, PT ;  /* 0x000000001900720c */ /* 0x080fe20003f86070 */
[----:B------:R0:W-:Y:S01]  /*0400*/  @!P3 STS [R17], RZ ;  /* 0x000000ff1100b388 */ /* 0x0001e20000000800 */
[-C--:B------:R-:W-:Y:S01]  /*0410*/  ISETP.GE.U32.AND P3, PT, R23, R0.reuse, PT ;  /* 0x000000001700720c */ /* 0x080fe20003f66070 */
[C---:B------:R-:W-:Y:S01]  /*0420*/  VIADD R19, R27.reuse, UR6 ;  /* 0x000000061b137c36 */ /* 0x040fe20008000000 */
[-C--:B------:R-:W-:Y:S01]  /*0430*/  ISETP.GE.U32.AND P5, PT, R27, R0.reuse, PT ;  /* 0x000000001b00720c */ /* 0x080fe20003fa6070 */
[----:B------:R0:W-:Y:S01]  /*0440*/  @!P1 STS [R9+UR4], RZ ;  /* 0x000000ff09009988 */ /* 0x0001e20008000804 */
[----:B------:R-:W-:Y:S02]  /*0450*/  ISETP.NE.AND P1, PT, R15, RZ, PT ;  /* 0x000000ff0f00720c */ /* 0x000fe40003f25270 */
[----:B------:R-:W-:Y:S01]  /*0460*/  ISETP.GE.U32.AND P6, PT, R19, R0, PT ;  /* 0x000000001300720c */ /* 0x000fe20003fc6070 */
[----:B------:R0:W-:Y:S06]  /*0470*/  @!P2 STS [R10+UR4], RZ ;  /* 0x000000ff0a00a988 */ /* 0x0001ec0008000804 */
[----:B------:R0:W-:Y:S04]  /*0480*/  @!P3 STS [R11+UR4], RZ ;  /* 0x000000ff0b00b988 */ /* 0x0001e80008000804 */
[----:B------:R0:W-:Y:S04]  /*0490*/  @!P4 STS [R12+UR4], RZ ;  /* 0x000000ff0c00c988 */ /* 0x0001e80008000804 */
[----:B------:R0:W-:Y:S04]  /*04a0*/  @!P5 STS [R13+UR4], RZ ;  /* 0x000000ff0d00d988 */ /* 0x0001e80008000804 */
[----:B------:R0:W-:Y:S01]  /*04b0*/  @!P6 STS [R14+UR4], RZ ;  /* 0x000000ff0e00e988 */ /* 0x0001e20008000804 */
[----:B------:R-:W-:Y:S01]  /*04c0*/  ULEA UR4, UR6, UR4, 0x5 ;  /* 0x0000000406047291 */ /* 0x000fe2000f8e28ff */
[----:B------:R-:W-:Y:S11]  /*04d0*/  @P1 BRA `(.L_x_3) ;  /* 0xfffffffc008c1947 */ /* 0x000ff6000383ffff */
.L_x_2:
[----:B------:R-:W-:Y:S05]  /*04e0*/  @!P0 BRA `(.L_x_1) ;  /* 0x0000000000f48947 */ /* 0x000fea0003800000 */
[----:B------:R-:W-:Y:S02]  /*04f0*/  ISETP.GE.U32.AND P0, PT, R18, 0x4, PT ;  /* 0x000000041200780c */ /* 0x000fe40003f06070 */
[----:B------:R-:W-:-:S04]  /*0500*/  LOP3.LUT R16, R6, 0x3, RZ, 0xc0, !PT ;  /* 0x0000000306107812 */ /* 0x000fc800078ec0ff */
[----:B------:R-:W-:-:S07]  /*0510*/  ISETP.NE.AND P4, PT, R16, RZ, PT ;  /* 0x000000ff1000720c */ /* 0x000fce0003f85270 */
[----:B------:R-:W-:Y:S06]  /*0520*/  @!P0 BRA `(.L_x_4) ;  /* 0x0000000000748947 */ /* 0x000fec0003800000 */
[C---:B0-----:R-:W-:Y:S02]  /*0530*/  IMAD R9, R7.reuse, UR6, R2 ;  /* 0x0000000607097c24 */ /* 0x041fe4000f8e0202 */
[----:B------:R-:W-:Y:S02]  /*0540*/  VIADD R7, R7, 0x4 ;  /* 0x0000000407077836 */ /* 0x000fe40000000000 */
[C---:B------:R-:W-:Y:S01]  /*0550*/  VIADD R11, R9.reuse, UR6 ;  /* 0x00000006090b7c36 */ /* 0x040fe20008000000 */
[----:B------:R-:W-:-:S03]  /*0560*/  ISETP.GE.U32.AND P0, PT, R9, R0, PT ;  /* 0x000000000900720c */ /* 0x000fc60003f06070 */
[C---:B------:R-:W-:Y:S01]  /*0570*/  VIADD R13, R11.reuse, UR6 ;  /* 0x000000060b0d7c36 */ /* 0x040fe20008000000 */
[----:B------:R-:W-:-:S03]  /*0580*/  ISETP.GE.U32.AND P1, PT, R11, R0, PT ;  /* 0x000000000b00720c */ /* 0x000fc60003f26070 */
[C---:B------:R-:W-:Y:S01]  /*0590*/  VIADD R15, R13.reuse, UR6 ;  /* 0x000000060d0f7c36 */ /* 0x040fe20008000000 */
[----:B------:R-:W-:-:S04]  /*05a0*/  ISETP.GE.U32.AND P2, PT, R13, R0, PT ;  /* 0x000000000d00720c */ /* 0x000fc80003f46070 */
[----:B------:R-:W-:Y:S01]  /*05b0*/  ISETP.GE.U32.AND P3, PT, R15, R0, PT ;  /* 0x000000000f00720c */ /* 0x000fe20003f66070 */
[----:B------:R-:W0:Y:S01]  /*05c0*/  @!P0 S2R R17, SR_CgaCtaId ;  /* 0x0000000000118919 */ /* 0x000e220000008800 */
[----:B------:R-:W-:-:S03]  /*05d0*/  @!P0 MOV R8, 0x400 ;  /* 0x0000040000088802 */ /* 0x000fc60000000f00 */
[----:B------:R-:W1:Y:S01]  /*05e0*/  @!P1 S2R R19, SR_CgaCtaId ;  /* 0x0000000000139919 */ /* 0x000e620000008800 */
[----:B------:R-:W-:-:S03]  /*05f0*/  @!P1 MOV R10, 0x400 ;  /* 0x00000400000a9802 */ /* 0x000fc60000000f00 */
[----:B------:R-:W2:Y:S01]  /*0600*/  @!P2 S2R R21, SR_CgaCtaId ;  /* 0x000000000015a919 */ /* 0x000ea20000008800 */
[----:B------:R-:W-:-:S03]  /*0610*/  @!P2 MOV R12, 0x400 ;  /* 0x00000400000ca802 */ /* 0x000fc60000000f00 */
[----:B------:R-:W3:Y:S01]  /*0620*/  @!P3 S2R R23, SR_CgaCtaId ;  /* 0x000000000017b919 */ /* 0x000ee20000008800 */
[----:B------:R-:W-:Y:S02]  /*0630*/  @!P3 MOV R14, 0x400 ;  /* 0x00000400000eb802 */ /* 0x000fe40000000f00 */
[----:B0-----:R-:W-:Y:S02]  /*0640*/  @!P0 LEA R8, R17, R8, 0x18 ;  /* 0x0000000811088211 */ /* 0x001fe400078ec0ff */
[----:B-1----:R-:W-:-:S03]  /*0650*/  @!P1 LEA R10, R19, R10, 0x18 ;  /* 0x0000000a130a9211 */ /* 0x002fc600078ec0ff */
[----:B------:R-:W-:Y:S01]  /*0660*/  @!P0 IMAD R8, R9, 0x4, R8 ;  /* 0x0000000409088824 */ /* 0x000fe200078e0208 */
[----:B--2---:R-:W-:Y:S01]  /*0670*/  @!P2 LEA R12, R21, R12, 0x18 ;  /* 0x0000000c150ca211 */ /* 0x004fe200078ec0ff */
[----:B------:R-:W-:-:S03]  /*0680*/  @!P1 IMAD R9, R11, 0x4, R10 ;  /* 0x000000040b099824 */ /* 0x000fc600078e020a */
[----:B------:R1:W-:Y:S01]  /*0690*/  @!P0 STS [R8], RZ ;  /* 0x000000ff08008388 */ /* 0x0003e20000000800 */
[----:B---3--:R-:W-:Y:S02]  /*06a0*/  @!P3 LEA R14, R23, R14, 0x18 ;  /* 0x0000000e170eb211 */ /* 0x008fe400078ec0ff */
[----:B------:R-:W-:Y:S01]  /*06b0*/  @!P2 LEA R10, R13, R12, 0x2 ;  /* 0x0000000c0d0aa211 */ /* 0x000fe200078e10ff */
[----:B------:R1:W-:Y:S02]  /*06c0*/  @!P1 STS [R9], RZ ;  /* 0x000000ff09009388 */ /* 0x0003e40000000800 */
[----:B------:R-:W-:Y:S02]  /*06d0*/  @!P3 IMAD R11, R15, 0x4, R14 ;  /* 0x000000040f0bb824 */ /* 0x000fe400078e020e */
[----:B------:R1:W-:Y:S04]  /*06e0*/  @!P2 STS [R10], RZ ;  /* 0x000000ff0a00a388 */ /* 0x0003e80000000800 */
[----:B------:R1:W-:Y:S02]  /*06f0*/  @!P3 STS [R11], RZ ;  /* 0x000000ff0b00b388 */ /* 0x0003e40000000800 */
.L_x_4:
[----:B------:R-:W-:Y:S05]  /*0700*/  @!P4 BRA `(.L_x_1) ;  /* 0x00000000006cc947 */ /* 0x000fea0003800000 */
[----:B------:R-:W-:Y:S02]  /*0710*/  ISETP.NE.AND P0, PT, R16, 0x1, PT ;  /* 0x000000011000780c */ /* 0x000fe40003f05270 */
[----:B------:R-:W-:-:S04]  /*0720*/  LOP3.LUT R6, R6, 0x1, RZ, 0xc0, !PT ;  /* 0x0000000106067812 */ /* 0x000fc800078ec0ff */
[----:B------:R-:W-:-:S07]  /*0730*/  ISETP.NE.U32.AND P2, PT, R6, 0x1, PT ;  /* 0x000000010600780c */ /* 0x000fce0003f45070 */
[----:B------:R-:W-:Y:S06]  /*0740*/  @!P0 BRA `(.L_x_5) ;  /* 0x00000000003c8947 */ /* 0x000fec0003800000 */
[C---:B01----:R-:W-:Y:S01]  /*0750*/  IMAD R11, R7.reuse, UR6, R2 ;  /* 0x00000006070b7c24 */ /* 0x043fe2000f8e0202 */
[----:B------:R-:W-:-:S03]  /*0760*/  IADD3 R7, PT, PT, R7, 0x2, RZ ;  /* 0x0000000207077810 */ /* 0x000fc60007ffe0ff */
[C---:B------:R-:W-:Y:S01]  /*0770*/  VIADD R9, R11.reuse, UR6 ;  /* 0x000000060b097c36 */ /* 0x040fe20008000000 */
[----:B------:R-:W-:-:S04]  /*0780*/  ISETP.GE.U32.AND P0, PT, R11, R0, PT ;  /* 0x000000000b00720c */ /* 0x000fc80003f06070 */
[----:B------:R-:W-:-:S09]  /*0790*/  ISETP.GE.U32.AND P1, PT, R9, R0, PT ;  /* 0x000000000900720c */ /* 0x000fd20003f26070 */
[----:B------:R-:W0:Y:S01]  /*07a0*/  @!P0 S2R R13, SR_CgaCtaId ;  /* 0x00000000000d8919 */ /* 0x000e220000008800 */
[----:B------:R-:W-:-:S03]  /*07b0*/  @!P0 MOV R6, 0x400 ;  /* 0x0000040000068802 */ /* 0x000fc60000000f00 */
[----:B------:R-:W1:Y:S01]  /*07c0*/  @!P1 S2R R15, SR_CgaCtaId ;  /* 0x00000000000f9919 */ /* 0x000e620000008800 */
[----:B------:R-:W-:Y:S02]  /*07d0*/  @!P1 MOV R8, 0x400 ;  /* 0x0000040000089802 */ /* 0x000fe40000000f00 */
[----:B0-----:R-:W-:Y:S02]  /*07e0*/  @!P0 LEA R6, R13, R6, 0x18 ;  /* 0x000000060d068211 */ /* 0x001fe400078ec0ff */
[----:B-1----:R-:W-:-:S03]  /*07f0*/  @!P1 LEA R8, R15, R8, 0x18 ;  /* 0x000000080f089211 */ /* 0x002fc600078ec0ff */
[----:B------:R-:W-:Y:S02]  /*0800*/  @!P0 IMAD R6, R11, 0x4, R6 ;  /* 0x000000040b068824 */ /* 0x000fe400078e0206 */
[----:B------:R-:W-:-:S03]  /*0810*/  @!P1 IMAD R8, R9, 0x4, R8 ;  /* 0x0000000409089824 */ /* 0x000fc600078e0208 */
[----:B------:R2:W-:Y:S04]  /*0820*/  @!P0 STS [R6], RZ ;  /* 0x000000ff06008388 */ /* 0x0005e80000000800 */
[----:B------:R2:W-:Y:S02]  /*0830*/  @!P1 STS [R8], RZ ;  /* 0x000000ff08009388 */ /* 0x0005e40000000800 */
.L_x_5:
[----:B------:R-:W-:Y:S05]  /*0840*/  @P2 BRA `(.L_x_1) ;  /* 0x00000000001c2947 */ /* 0x000fea0003800000 */
[----:B------:R-:W-:-:S05]  /*0850*/  IMAD R7, R7, UR6, R2 ;  /* 0x0000000607077c24 */ /* 0x000fca000f8e0202 */
[----:B------:R-:W-:-:S13]  /*0860*/  ISETP.GE.U32.AND P0, PT, R7, R0, PT ;  /* 0x000000000700720c */ /* 0x000fda0003f06070 */
[----:B01----:R-:W0:Y:S01]  /*0870*/  @!P0 S2R R9, SR_CgaCtaId ;  /* 0x0000000000098919 */ /* 0x003e220000008800 */
[----:B--2---:R-:W-:-:S04]  /*0880*/  @!P0 MOV R6, 0x400 ;  /* 0x0000040000068802 */ /* 0x004fc80000000f00 */
[----:B0-----:R-:W-:-:S05]  /*0890*/  @!P0 LEA R6, R9, R6, 0x18 ;  /* 0x0000000609068211 */ /* 0x001fca00078ec0ff */
[----:B------:R-:W-:-:S05]  /*08a0*/  @!P0 IMAD R6, R7, 0x4, R6 ;  /* 0x0000000407068824 */ /* 0x000fca00078e0206 */
[----:B------:R3:W-:Y:S02]  /*08b0*/  @!P0 STS [R6], RZ ;  /* 0x000000ff06008388 */ /* 0x0007e40000000800 */
.L_x_1:
[----:B------:R-:W4:Y:S01]  /*08c0*/  LDCU UR4, c[0x0][0x390] ;  /* 0x00007200ff0477ac */ /* 0x000f220008000800 */
[----:B------:R-:W-:Y:S01]  /*08d0*/  BSSY.RECONVERGENT B0, `(.L_x_6) ;  /* 0x000000e000007945 */ /* 0x000fe20003800200 */
[----:B------:R-:W-:Y:S01]  /*08e0*/  BAR.SYNC.DEFER_BLOCKING 0x0 ;  /* 0x0000000000007b1d */ /* 0x000fe20000010000 */
[----:B------:R-:W-:-:S05]  /*08f0*/  ISETP.LT.U32.AND P1, PT, R0, UR6, PT ;  /* 0x0000000600007c0c */ /* 0x000fca000bf21070 */
[----:B------:R-:W0:Y:S01]  /*0900*/  LDCU.64 UR8, c[0x0][0x358] ;  /* 0x00006b00ff0877ac */ /* 0x000e220008000a00 */
[----:B----4-:R-:W-:-:S13]  /*0910*/  ISETP.GE.U32.AND P0, PT, R5, UR4, PT ;  /* 0x0000000405007c0c */ /* 0x010fda000bf06070 */
[----:B0-----:R-:W-:Y:S05]  /*0920*/  @P0 BRA `(.L_x_7) ;  /* 0x0000000000200947 */ /* 0x001fea0003800000 */
[----:B--23--:R-:W0:Y:S02]  /*0930*/  LDC.64 R6, c[0x0][0x380] ;  /* 0x0000e000ff067b82 */ /* 0x00ce240000000a00 */
[----:B0-----:R-:W-:-:S06]  /*0940*/  IMAD.WIDE R6, R5, 0x4, R6 ;  /* 0x0000000405067825 */ /* 0x001fcc00078e0206 */
[----:B------:R-:W2:Y:S01]  /*0950*/  LDG.E R6, desc[UR8][R6.64] ;  /* 0x0000000806067981 */ /* 0x000ea2000c1e1900 */
[----:B------:R-:W0:Y:S01]  /*0960*/  S2UR UR5, SR_CgaCtaId ;  /* 0x00000000000579c3 */ /* 0x000e220000008800 */
[----:B------:R-:W-:Y:S02]  /*0970*/  UMOV UR4, 0x400 ;  /* 0x0000040000047882 */ /* 0x000fe40000000000 */
[----:B0-----:R-:W-:-:S06]  /*0980*/  ULEA UR4, UR5, UR4, 0x18 ;  /* 0x0000000405047291 */ /* 0x001fcc000f8ec0ff */
[----:B--2---:R-:W-:-:S05]  /*0990*/  LEA R5, R6, UR4, 0x2 ;  /* 0x0000000406057c11 */ /* 0x004fca000f8e10ff */
[----:B------:R0:W-:Y:S02]  /*09a0*/  ATOMS.POPC.INC.32 RZ, [R5+URZ] ;  /* 0x0000000005ff7f8c */ /* 0x0001e4000d8000ff */
.L_x_7:
[----:B------:R-:W-:Y:S05]  /*09b0*/  BSYNC.RECONVERGENT B0 ;  /* 0x0000000000007941 */ /* 0x000fea0003800200 */
.L_x_6:
[----:B------:R-:W-:Y:S06]  /*09c0*/  BAR.SYNC.DEFER_BLOCKING 0x0 ;  /* 0x0000000000007b1d */ /* 0x000fec0000010000 */
[----:B------:R-:W-:Y:S05]  /*09d0*/  @P1 EXIT ;  /* 0x000000000000194d */ /* 0x000fea0003800000 */
[C---:B------:R-:W-:Y:S01]  /*09e0*/  ISETP.GE.U32.AND P0, PT, R4.reuse, 0x8, PT ;  /* 0x000000080400780c */ /* 0x040fe20003f06070 */
[----:B0-----:R-:W-:Y:S01]  /*09f0*/  IMAD.MOV.U32 R5, RZ, RZ, RZ ;  /* 0x000000ffff057224 */ /* 0x001fe200078e00ff */
[----:B------:R-:W-:-:S04]  /*0a00*/  VIMNMX.U32 R4, PT, PT, R4, 0x1, !PT ;  /* 0x0000000104047848 */ /* 0x000fc80007fe0000 */
[----:B--23--:R-:W-:-:S07]  /*0a10*/  LOP3.LUT R6, R4, 0x7, RZ, 0xc0, !PT ;  /* 0x0000000704067812 */ /* 0x00cfce00078ec0ff */
[----:B------:R-:W-:Y:S05]  /*0a20*/  @!P0 BRA `(.L_x_8) ;  /* 0x0000000400b08947 */ /* 0x000fea0003800000 */
[----:B------:R-:W0:Y:S01]  /*0a30*/  S2UR UR5, SR_CgaCtaId ;  /* 0x00000000000579c3 */ /* 0x000e220000008800 */
[----:B------:R-:W-:Y:S01]  /*0a40*/  LOP3.LUT R5, R4, 0xfffffff8, RZ, 0xc0, !PT ;  /* 0xfffffff804057812 */ /* 0x000fe200078ec0ff */
[C---:B------:R-:W-:Y:S01]  /*0a50*/  VIADD R7, R2.reuse, UR6 ;  /* 0x0000000602077c36 */ /* 0x040fe20008000000 */
[----:B-1----:R-:W-:Y:S01]  /*0a60*/  SHF.L.U32 R10, R2, 0x2, RZ ;  /* 0x00000002020a7819 */ /* 0x002fe200000006ff */
[C-C-:B------:R-:W-:Y:S01]  /*0a70*/  IMAD R8, R3.reuse, 0x2, R2.reuse ;  /* 0x0000000203087824 */ /* 0x140fe200078e0202 */
[----:B------:R-:W-:Y:S01]  /*0a80*/  UMOV UR4, 0x400 ;  /* 0x0000040000047882 */ /* 0x000fe20000000000 */
[C-C-:B------:R-:W-:Y:S01]  /*0a90*/  IMAD R12, R3.reuse, 0x3, R2.reuse ;  /* 0x00000003030c7824 */ /* 0x140fe200078e0202 */
[----:B------:R-:W-:Y:S01]  /*0aa0*/  MOV R24, R7 ;  /* 0x0000000700187202 */ /* 0x000fe20000000f00 */
[----:B------:R-:W1:Y:S01]  /*0ab0*/  LDC R0, c[0x0][0x394] ;  /* 0x0000e500ff007b82 */ /* 0x000e620000000800 */
[C-C-:B------:R-:W-:Y:S02]  /*0ac0*/  IMAD R14, R3.reuse, 0x4, R2.reuse ;  /* 0x00000004030e7824 */ /* 0x140fe400078e0202 */
[----:B------:R-:W-:-:S02]  /*0ad0*/  IMAD R16, R3, 0x5, R2 ;  /* 0x0000000503107824 */ /* 0x000fc400078e0202 */
[C-C-:B------:R-:W-:Y:S02]  /*0ae0*/  IMAD R18, R3.reuse, 0x6, R2.reuse ;  /* 0x0000000603127824 */ /* 0x140fe400078e0202 */
[C-C-:B------:R-:W-:Y:S02]  /*0af0*/  IMAD R9, R3.reuse, 0x7, R2.reuse ;  /* 0x0000000703097824 */ /* 0x140fe400078e0202 */
[----:B------:R-:W-:Y:S02]  /*0b00*/  IMAD.MOV.U32 R11, RZ, RZ, R2 ;  /* 0x000000ffff0b7224 */ /* 0x000fe400078e0002 */
[C-C-:B------:R-:W-:Y:S02]  /*0b10*/  IMAD R13, R3.reuse, 0xc, R10.reuse ;  /* 0x0000000c030d7824 */ /* 0x140fe400078e020a */
[C-C-:B------:R-:W-:Y:S02]  /*0b20*/  IMAD R15, R3.reuse, 0x10, R10.reuse ;  /* 0x00000010030f7824 */ /* 0x140fe400078e020a */
[C-C-:B------:R-:W-:Y:S01]  /*0b30*/  IMAD R17, R3.reuse, 0x14, R10.reuse ;  /* 0x0000001403117824 */ /* 0x140fe200078e020a */
[----:B0-----:R-:W-:Y:S01]  /*0b40*/  ULEA UR4, UR5, UR4, 0x18 ;  /* 0x0000000405047291 */ /* 0x001fe2000f8ec0ff */
[----:B------:R-:W-:-:S02]  /*0b50*/  IMAD R19, R3, 0x18, R10 ;  /* 0x0000001803137824 */ /* 0x000fc400078e020a */
[----:B------:R-:W-:Y:S02]  /*0b60*/  IMAD R22, R3, 0x1c, R10 ;  /* 0x0000001c03167824 */ /* 0x000fe400078e020a */
[----:B------:R-:W-:-:S07]  /*0b70*/  IMAD.MOV R23, RZ, RZ, -R5 ;  /* 0x000000ffff177224 */ /* 0x000fce00078e0a05 */
.L_x_25:
[C---:B01234-:R-:W-:Y:S01]  /*0b80*/  VIADD R21, R11.reuse, UR6 ;  /* 0x000000060b157c36 */ /* 0x05ffe20008000000 */
[-C--:B-1----:R-:W-:Y:S01]  /*0b90*/  ISETP.GE.U32.AND P6, PT, R11, R0.reuse, PT ;  /* 0x000000000b00720c */ /* 0x082fe20003fc6070 */
[----:B------:R-:W-:Y:S02]  /*0ba0*/  BSSY.RECONVERGENT B0, `(.L_x_9) ;  /* 0x0000014000007945 */ /* 0x000fe40003800200 */
[C---:B------:R-:W-:Y:S01]  /*0bb0*/  VIADD R25, R21.reuse, UR6 ;  /* 0x0000000615197c36 */ /* 0x040fe20008000000 */
[----:B------:R-:W-:-:S03]  /*0bc0*/  ISETP.GE.U32.AND P1, PT, R21, R0, PT ;  /* 0x000000001500720c */ /* 0x000fc60003f26070 */
[C---:B------:R-:W-:Y:S01]  /*0bd0*/  VIADD R21, R25.reuse, UR6 ;  /* 0x0000000619157c36 */ /* 0x040fe20008000000 */
[-C--:B------:R-:W-:Y:S02]  /*0be0*/  ISETP.GE.U32.AND P0, PT, R25, R0.reuse, PT ;  /* 0x000000001900720c */ /* 0x080fe40003f06070 */
[----:B------:R-:W-:Y:S01]  /*0bf0*/  P2R R26, PR, RZ, 0x2 ;  /* 0x00000002ff1a7803 */ /* 0x000fe20000000000 */
[C---:B------:R-:W-:Y:S01]  /*0c00*/  VIADD R25, R21.reuse, UR6 ;  /* 0x0000000615197c36 */ /* 0x040fe20008000000 */
[----:B------:R-:W-:-:S04]  /*0c10*/  ISETP.GE.U32.AND P1, PT, R21, R0, PT ;  /* 0x000000001500720c */ /* 0x000fc80003f26070 */
[C---:B------:R-:W-:Y:S02]  /*0c20*/  IADD3 R21, PT, PT, R25.reuse, UR6, RZ ;  /* 0x0000000619157c10 */ /* 0x040fe4000fffe0ff */
[-C--:B------:R-:W-:Y:S02]  /*0c30*/  ISETP.GE.U32.AND P2, PT, R25, R0.reuse, PT ;  /* 0x000000001900720c */ /* 0x080fe40003f46070 */
[C---:B------:R-:W-:Y:S01]  /*0c40*/  ISETP.GE.U32.AND P3, PT, R21.reuse, R0, PT ;  /* 0x000000001500720c */ /* 0x040fe20003f66070 */
[----:B------:R-:W-:-:S04]  /*0c50*/  VIADD R25, R21, UR6 ;  /* 0x0000000615197c36 */ /* 0x000fc80008000000 */
[C---:B------:R-:W-:Y:S01]  /*0c60*/  VIADD R21, R25.reuse, UR6 ;  /* 0x0000000619157c36 */ /* 0x040fe20008000000 */
[----:B------:R-:W-:-:S04]  /*0c70*/  ISETP.GE.U32.AND P4, PT, R25, R0, PT ;  /* 0x000000001900720c */ /* 0x000fc80003f86070 */
[----:B------:R-:W-:Y:S01]  /*0c80*/  ISETP.GE.U32.AND P5, PT, R21, R0, PT ;  /* 0x000000001500720c */ /* 0x000fe20003fa6070 */
[----:B------:R-:W-:-:S12]  /*0c90*/  @P6 BRA `(.L_x_10) ;  /* 0x0000000000106947 */ /* 0x000fd80003800000 */
[----:B------:R-:W0:Y:S01]  /*0ca0*/  LDS R25, [R10+UR4] ;  /* 0x000000040a197984 */ /* 0x000e220008000800 */
[----:B------:R-:W1:Y:S02]  /*0cb0*/  LDC.64 R20, c[0x0][0x388] ;  /* 0x0000e200ff147b82 */ /* 0x000e640000000a00 */
[----:B-1----:R-:W-:-:S05]  /*0cc0*/  IMAD.WIDE.U32 R20, R11, 0x4, R20 ;  /* 0x000000040b147825 */ /* 0x002fca00078e0014 */
[----:B0-----:R0:W-:Y:S02]  /*0cd0*/  REDG.E.ADD.STRONG.GPU desc[UR8][R20.64], R25 ;  /* 0x000000191400798e */ /* 0x0011e4000c12e108 */
.L_x_10:
[----:B------:R-:W-:Y:S05]  /*0ce0*/  BSYNC.RECONVERGENT B0 ;  /* 0x0000000000007941 */ /* 0x000fea0003800200 */
.L_x_9:
[----:B------:R-:W-:Y:S01]  /*0cf0*/  ISETP.NE.AND P6, PT, R26, RZ, PT ;  /* 0x000000ff1a00720c */ /* 0x000fe20003fc5270 */
[----:B------:R-:W-:-:S12]  /*0d00*/  BSSY.RECONVERGENT B0, `(.L_x_11) ;  /* 0x0000007000007945 */ /* 0x000fd80003800200 */
[----:B------:R-:W-:Y:S05]  /*0d10*/  @P6 BRA `(.L_x_12) ;  /* 0x0000000000146947 */ /* 0x000fea0003800000 */
[----:B0-----:R-:W-:Y:S01]  /*0d20*/  LEA R25, R7, UR4, 0x2 ;  /* 0x0000000407197c11 */ /* 0x001fe2000f8e10ff */
[----:B------:R-:W0:Y:S05]  /*0d30*/  LDC.64 R20, c[0x0][0x388] ;  /* 0x0000e200ff147b82 */ /* 0x000e2a0000000a00 */
[----:B------:R-:W1:Y:S01]  /*0d40*/  LDS R25, [R25] ;  /* 0x0000000019197984 */ /* 0x000e620000000800 */
[----:B0-----:R-:W-:-:S05]  /*0d50*/  IMAD.WIDE.U32 R20, R24, 0x4, R20 ;  /* 0x0000000418147825 */ /* 0x001fca00078e0014 */
[----:B-1----:R1:W-:Y:S02]  /*0d60*/  REDG.E.ADD.STRONG.GPU desc[UR8][R20.64], R25 ;  /* 0x000000191400798e */ /* 0x0023e4000c12e108 */
.L_x_12:
[----:B------:R-:W-:Y:S05]  /*0d70*/  BSYNC.RECONVERGENT B0 ;  /* 0x0000000000007941 */ /* 0x000fea0003800200 */
.L_x_11:
[----:B------:R-:W-:Y:S04]  /*0d80*/  BSSY.RECONVERGENT B0, `(.L_x_13) ;  /* 0x0000007000007945 */ /* 0x000fe80003800200 */
[----:B------:R-:W-:Y:S05]  /*0d90*/  @P0 BRA `(.L_x_14) ;  /* 0x0000000000140947 */ /* 0x000fea0003800000 */
[----:B01----:R-:W-:Y:S01]  /*0da0*/  IMAD R25, R3, 0x8, R10 ;  /* 0x0000000803197824 */ /* 0x003fe200078e020a */
[----:B------:R-:W0:Y:S05]  /*0db0*/  LDC.64 R20, c[0x0][0x388] ;  /* 0x0000e200ff147b82 */ /* 0x000e2a0000000a00 */
[----:B------:R-:W1:Y:S01]  /*0dc0*/  LDS R25, [R25+UR4] ;  /* 0x0000000419197984 */ /* 0x000e620008000800 */
[----:B0-----:R-:W-:-:S05]  /*0dd0*/  IMAD.WIDE.U32 R20, R8, 0x4, R20 ;  /* 0x0000000408147825 */ /* 0x001fca00078e0014 */
[----:B-1----:R2:W-:Y:S02]  /*0de0*/  REDG.E.ADD.STRONG.GPU desc[UR8][R20.64], R25 ;  /* 0x000000191400798e */ /* 0x0025e4000c12e108 */
.L_x_14:
[----:B------:R-:W-:Y:S05]  /*0df0*/  BSYNC.RECONVERGENT B0 ;  /* 0x0000000000007941 */ /* 0x000fea0003800200 */
.L_x_13:
[----:B------:R-:W-:Y:S04]  /*0e00*/  BSSY.RECONVERGENT B0, `(.L_x_15) ;  /* 0x0000006000007945 */ /* 0x000fe80003800200 */
[----:B------:R-:W-:Y:S05]  /*0e10*/  @P1 BRA `(.L_x_16) ;  /* 0x0000000000101947 */ /* 0x000fea0003800000 */
[----:B012---:R-:W0:Y:S01]  /*0e20*/  LDS R25, [R13+UR4] ;  /* 0x000000040d197984 */ /* 0x007e220008000800 */
[----:B------:R-:W1:Y:S02]  /*0e30*/  LDC.64 R20, c[0x0][0x388] ;  /* 0x0000e200ff147b82 */ /* 0x000e640000000a00 */
[----:B-1----:R-:W-:-:S05]  /*0e40*/  IMAD.WIDE.U32 R20, R12, 0x4, R20 ;  /* 0x000000040c147825 */ /* 0x002fca00078e0014 */
[----:B0-----:R3:W-:Y:S02]  /*0e50*/  REDG.E.ADD.STRONG.GPU desc[UR8][R20.64], R25 ;  /* 0x000000191400798e */ /* 0x0017e4000c12e108 */
.L_x_16:
[----:B------:R-:W-:Y:S05]  /*0e60*/  BSYNC.RECONVERGENT B0 ;  /* 0x0000000000007941 */ /* 0x000fea0003800200 */
.L_x_15:
[----:B------:R-:W-:Y:S04]  /*0e70*/  BSSY.RECONVERGENT B0, `(.L_x_17) ;  /* 0x0000006000007945 */ /* 0x000fe80003800200 */
[----:B------:R-:W-:Y:S05]  /*0e80*/  @P2 BRA `(.L_x_18) ;  /* 0x0000000000102947 */ /* 0x000fea0003800000 */
[----:B0123--:R-:W0:Y:S01]  /*0e90*/  LDS R25, [R15+UR4] ;  /* 0x000000040f197984 */ /* 0x00fe220008000800 */
[----:B------:R-:W1:Y:S02]  /*0ea0*/  LDC.64 R20, c[0x0][0x388] ;  /* 0x0000e200ff147b82 */ /* 0x000e640000000a00 */
[----:B-1----:R-:W-:-:S05]  /*0eb0*/  IMAD.WIDE.U32 R20, R14, 0x4, R20 ;  /* 0x000000040e147825 */ /* 0x002fca00078e0014 */
[----:B0-----:R4:W-:Y:S02]  /*0ec0*/  REDG.E.ADD.STRONG.GPU desc[UR8][R20.64], R25 ;  /* 0x000000191400798e */ /* 0x0019e4000c12e108 */
.L_x_18:
[----:B------:R-:W-:Y:S05]  /*0ed0*/  BSYNC.RECONVERGENT B0 ;  /* 0x0000000000007941 */ /* 0x000fea0003800200 */
.L_x_17:
[----:B------:R-:W-:Y:S04]  /*0ee0*/  BSSY.RECONVERGENT B0, `(.L_x_19) ;  /* 0x0000006000007945 */ /* 0x000fe80003800200 */
[----:B------:R-:W-:Y:S05]  /*0ef0*/  @P3 BRA `(.L_x_20) ;  /* 0x0000000000103947 */ /* 0x000fea0003800000 */
[----:B01234-:R-:W0:Y:S01]  /*0f00*/  LDS R25, [R17+UR4] ;  /* 0x0000000411197984 */ /* 0x01fe220008000800 */
[----:B------:R-:W1:Y:S02]  /*0f10*/  LDC.64 R20, c[0x0][0x388] ;  /* 0x0000e200ff147b82 */ /* 0x000e640000000a00 */
[----:B-1----:R-:W-:-:S05]  /*0f20*/  IMAD.WIDE.U32 R20, R16, 0x4, R20 ;  /* 0x0000000410147825 */ /* 0x002fca00078e0014 */
[----:B0-----:R0:W-:Y:S02]  /*0f30*/  REDG.E.ADD.STRONG.GPU desc[UR8][R20.64], R25 ;  /* 0x000000191400798e */ /* 0x0011e4000c12e108 */
.L_x_20:
[----:B------:R-:W-:Y:S05]  /*0f40*/  BSYNC.RECONVERGENT B0 ;  /* 0x0000000000007941 */ /* 0x000fea0003800200 */
.L_x_19:
[----:B------:R-:W-:Y:S04]  /*0f50*/  BSSY.RECONVERGENT B0, `(.L_x_21) ;  /* 0x0000006000007945 */ /* 0x000fe80003800200 */
[----:B------:R-:W-:Y:S05]  /*0f60*/  @P4 BRA `(.L_x_22) ;  /* 0x0000000000104947 */ /* 0x000fea0003800000 */
[----:B01234-:R-:W0:Y:S01]  /*0f70*/  LDS R25, [R19+UR4] ;  /* 0x0000000413197984 */ /* 0x01fe220008000800 */
[----:B------:R-:W1:Y:S02]  /*0f80*/  LDC.64 R20, c[0x0][0x388] ;  /* 0x0000e200ff147b82 */ /* 0x000e640000000a00 */
[----:B-1----:R-:W-:-:S05]  /*0f90*/  IMAD.WIDE.U32 R20, R18, 0x4, R20 ;  /* 0x0000000412147825 */ /* 0x002fca00078e0014 */
[----:B0-----:R0:W-:Y:S02]  /*0fa0*/  REDG.E.ADD.STRONG.GPU desc[UR8][R20.64], R25 ;  /* 0x000000191400798e */ /* 0x0011e4000c12e108 */
.L_x_22:
[----:B------:R-:W-:Y:S05]  /*0fb0*/  BSYNC.RECONVERGENT B0 ;  /* 0x0000000000007941 */ /* 0x000fea0003800200 */
.L_x_21:
[----:B------:R-:W-:Y:S04]  /*0fc0*/  BSSY.RECONVERGENT B0, `(.L_x_23) ;  /* 0x0000006000007945 */ /* 0x000fe80003800200 */
[----:B------:R-:W-:Y:S05]  /*0fd0*/  @P5 BRA `(.L_x_24) ;  /* 0x0000000000105947 */ /* 0x000fea0003800000 */
[----:B01234-:R-:W0:Y:S01]  /*0fe0*/  LDS R25, [R22+UR4] ;  /* 0x0000000416197984 */ /* 0x01fe220008000800 */
[----:B------:R-:W1:Y:S02]  /*0ff0*/  LDC.64 R20, c[0x0][0x388] ;  /* 0x0000e200ff147b82 */ /* 0x000e640000000a00 */
[----:B-1----:R-:W-:-:S05]  /*1000*/  IMAD.WIDE.U32 R20, R9, 0x4, R20 ;  /* 0x0000000409147825 */ /* 0x002fca00078e0014 */
[----:B0-----:R0:W-:Y:S02]  /*1010*/  REDG.E.ADD.STRONG.GPU desc[UR8][R20.64], R25 ;  /* 0x000000191400798e */ /* 0x0011e4000c12e108 */
.L_x_24:
[----:B------:R-:W-:Y:S05]  /*1020*/  BSYNC.RECONVERGENT B0 ;  /* 0x0000000000007941 */ /* 0x000fea0003800200 */
.L_x_23:
[----:B------:R-:W-:Y:S01]  /*1030*/  VIADD R23, R23, 0x8 ;  /* 0x0000000817177836 */ /* 0x000fe20000000000 */
[----:B------:R-:W-:Y:S01]  /*1040*/  ULEA UR4, UR6, UR4, 0x5 ;  /* 0x0000000406047291 */ /* 0x000fe2000f8e28ff */
[C---:B------:R-:W-:Y:S01]  /*1050*/  LEA R24, R3.reuse, R24, 0x3 ;  /* 0x0000001803187211 */ /* 0x040fe200078e18ff */
[C---:B------:R-:W-:Y:S01]  /*1060*/  IMAD R8, R3.reuse, 0x8, R8 ;  /* 0x0000000803087824 */ /* 0x040fe200078e0208 */
[C---:B------:R-:W-:Y:S01]  /*1070*/  LEA R18, R3.reuse, R18, 0x3 ;  /* 0x0000001203127211 */ /* 0x040fe200078e18ff */
[----:B------:R-:W-:Y:S01]  /*1080*/  IMAD R12, R3, 0x8, R12 ;  /* 0x00000008030c7824 */ /* 0x000fe200078e020c */
[----:B------:R-:W-:Y:S01]  /*1090*/  ISETP.NE.AND P0, PT, R23, RZ, PT ;  /* 0x000000ff1700720c */ /* 0x000fe20003f05270 */
[C---:B------:R-:W-:Y:S02]  /*10a0*/  IMAD R14, R3.reuse, 0x8, R14 ;  /* 0x00000008030e7824 */ /* 0x040fe400078e020e */
[C---:B------:R-:W-:Y:S02]  /*10b0*/  IMAD R16, R3.reuse, 0x8, R16 ;  /* 0x0000000803107824 */ /* 0x040fe400078e0210 */
[----:B------:R-:W-:-:S02]  /*10c0*/  IMAD R9, R3, 0x8, R9 ;  /* 0x0000000803097824 */ /* 0x000fc400078e0209 */
[----:B------:R-:W-:-:S06]  /*10d0*/  IMAD R11, R3, 0x8, R11 ;  /* 0x00000008030b7824 */ /* 0x000fcc00078e020b */
[----:B------:R-:W-:Y:S05]  /*10e0*/  @P0 BRA `(.L_x_25) ;  /* 0xfffffff800a40947 */ /* 0x000fea000383ffff */
.L_x_8:
[----:B------:R-:W-:-:S13]  /*10f0*/  ISETP.NE.AND P0, PT, R6, RZ, PT ;  /* 0x000000ff0600720c */ /* 0x000fda0003f05270 */
[----:B------:R-:W-:Y:S05]  /*1100*/  @!P0 EXIT ;  /* 0x000000000000894d */ /* 0x000fea0003800000 */
[----:B------:R-:W-:Y:S02]  /*1110*/  ISETP.GE.U32.AND P0, PT, R6, 0x4, PT ;  /* 0x000000040600780c */ /* 0x000fe40003f06070 */
[----:B-1----:R-:W-:-:S11]  /*1120*/  LOP3.LUT R10, R4, 0x3, RZ, 0xc0, !PT ;  /* 0x00000003040a7812 */ /* 0x002fd600078ec0ff */
[----:B------:R-:W-:Y:S05]  /*1130*/  @!P0 BRA `(.L_x_26) ;  /* 0x0000000000d48947 */ /* 0x000fea0003800000 */
[----:B------:R-:W-:Y:S01]  /*1140*/  IMAD R11, R5, UR6, R2 ;  /* 0x00000006050b7c24 */ /* 0x000fe2000f8e0202 */
[----:B------:R-:W-:Y:S03]  /*1150*/  BSSY.RECONVERGENT B0, `(.L_x_27) ;  /* 0x0000011000007945 */ /* 0x000fe60003800200 */
[C---:B------:R-:W-:Y:S01]  /*1160*/  VIADD R13, R11.reuse, UR6 ;  /* 0x000000060b0d7c36 */ /* 0x040fe20008000000 */
[----:B------:R-:W-:-:S03]  /*1170*/  ISETP.GE.U32.AND P0, PT, R11, R0, PT ;  /* 0x000000000b00720c */ /* 0x000fc60003f06070 */
[C---:B------:R-:W-:Y:S01]  /*1180*/  VIADD R15, R13.reuse, UR6 ;  /* 0x000000060d0f7c36 */ /* 0x040fe20008000000 */
[----:B------:R-:W-:-:S04]  /*1190*/  ISETP.GE.U32.AND P1, PT, R13, R0, PT ;  /* 0x000000000d00720c */ /* 0x000fc80003f26070 */
[C---:B------:R-:W-:Y:S02]  /*11a0*/  IADD3 R3, PT, PT, R15.reuse, UR6, RZ ;  /* 0x000000060f037c10 */ /* 0x040fe4000fffe0ff */
[-C--:B------:R-:W-:Y:S02]  /*11b0*/  ISETP.GE.U32.AND P2, PT, R15, R0.reuse, PT ;  /* 0x000000000f00720c */ /* 0x080fe40003f46070 */
[----:B------:R-:W-:Y:S01]  /*11c0*/  ISETP.GE.U32.AND P3, PT, R3, R0, PT ;  /* 0x000000000300720c */ /* 0x000fe20003f66070 */
[----:B------:R-:W-:-:S12]  /*11d0*/  @P0 BRA `(.L_x_28) ;  /* 0x0000000000200947 */ /* 0x000fd80003800000 */
[----:B------:R-:W1:Y:S01]  /*11e0*/  S2UR UR5, SR_CgaCtaId ;  /* 0x00000000000579c3 */ /* 0x000e620000008800 */
[----:B------:R-:W-:-:S07]  /*11f0*/  UMOV UR4, 0x400 ;  /* 0x0000040000047882 */ /* 0x000fce0000000000 */
[----:B------:R-:W5:Y:S01]  /*1200*/  LDC.64 R6, c[0x0][0x388] ;  /* 0x0000e200ff067b82 */ /* 0x000f620000000a00 */
[----:B-1----:R-:W-:-:S06]  /*1210*/  ULEA UR4, UR5, UR4, 0x18 ;  /* 0x0000000405047291 */ /* 0x002fcc000f8ec0ff */
[C---:B------:R-:W-:Y:S01]  /*1220*/  LEA R8, R11.reuse, UR4, 0x2 ;  /* 0x000000040b087c11 */ /* 0x040fe2000f8e10ff */
[----:B-----5:R-:W-:-:S04]  /*1230*/  IMAD.WIDE.U32 R6, R11, 0x4, R6 ;  /* 0x000000040b067825 */ /* 0x020fc800078e0006 */
[----:B------:R-:W1:Y:S04]  /*1240*/  LDS R9, [R8] ;  /* 0x0000000008097984 */ /* 0x000e680000000800 */
[----:B-1----:R1:W-:Y:S02]  /*1250*/  REDG.E.ADD.STRONG.GPU desc[UR8][R6.64], R9 ;  /* 0x000000090600798e */ /* 0x0023e4000c12e108 */
.L_x_28:
[----:B------:R-:W-:Y:S05]  /*1260*/  BSYNC.RECONVERGENT B0 ;  /* 0x0000000000007941 */ /* 0x000fea0003800200 */
.L_x_27:
[----:B------:R-:W-:Y:S04]  /*1270*/  BSSY.RECONVERGENT B0, `(.L_x_29) ;  /* 0x000000a000007945 */ /* 0x000fe80003800200 */
[----:B------:R-:W-:Y:S05]  /*1280*/  @P1 BRA `(.L_x_30) ;  /* 0x0000000000201947 */ /* 0x000fea0003800000 */
[----:B------:R-:W5:Y:S01]  /*1290*/  S2UR UR5, SR_CgaCtaId ;  /* 0x00000000000579c3 */ /* 0x000f620000008800 */
[----:B------:R-:W-:-:S07]  /*12a0*/  UMOV UR4, 0x400 ;  /* 0x0000040000047882 */ /* 0x000fce0000000000 */
[----:B-1----:R-:W1:Y:S01]  /*12b0*/  LDC.64 R6, c[0x0][0x388] ;  /* 0x0000e200ff067b82 */ /* 0x002e620000000a00 */
[----:B-----5:R-:W-:-:S06]  /*12c0*/  ULEA UR4, UR5, UR4, 0x18 ;  /* 0x0000000405047291 */ /* 0x020fcc000f8ec0ff */
[C---:B------:R-:W-:Y:S01]  /*12d0*/  LEA R8, R13.reuse, UR4, 0x2 ;  /* 0x000000040d087c11 */ /* 0x040fe2000f8e10ff */
[----:B-1----:R-:W-:-:S04]  /*12e0*/  IMAD.WIDE.U32 R6, R13, 0x4, R6 ;  /* 0x000000040d067825 */ /* 0x002fc800078e0006 */
[----:B------:R-:W1:Y:S04]  /*12f0*/  LDS R9, [R8] ;  /* 0x0000000008097984 */ /* 0x000e680000000800 */
[----:B-1----:R1:W-:Y:S02]  /*1300*/  REDG.E.ADD.STRONG.GPU desc[UR8][R6.64], R9 ;  /* 0x000000090600798e */ /* 0x0023e4000c12e108 */
.L_x_30:
[----:B------:R-:W-:Y:S05]  /*1310*/  BSYNC.RECONVERGENT B0 ;  /* 0x0000000000007941 */ /* 0x000fea0003800200 */
.L_x_29:
        /* <DEDUP_REMOVED lines=10> */
.L_x_32:
[----:B------:R-:W-:Y:S05]  /*13c0*/  BSYNC.RECONVERGENT B0 ;  /* 0x0000000000007941 */ /* 0x000fea0003800200 */
.L_x_31:
        /* <DEDUP_REMOVED lines=10> */
.L_x_34:
[----:B------:R-:W-:Y:S05]  /*1470*/  BSYNC.RECONVERGENT B0 ;  /* 0x0000000000007941 */ /* 0x000fea0003800200 */
.L_x_33:
[----:B------:R-:W-:-:S07]  /*1480*/  VIADD R5, R5, 0x4 ;  /* 0x0000000405057836 */ /* 0x000fce0000000000 */
.L_x_26:
[----:B------:R-:W-:-:S13]  /*1490*/  ISETP.NE.AND P0, PT, R10, RZ, PT ;  /* 0x000000ff0a00720c */ /* 0x000fda0003f05270 */
[----:B------:R-:W-:Y:S05]  /*14a0*/  @!P0 EXIT ;  /* 0x000000000000894d */ /* 0x000fea0003800000 */
[----:B------:R-:W-:-:S13]  /*14b0*/  ISETP.NE.AND P0, PT, R10, 0x1, PT ;  /* 0x000000010a00780c */ /* 0x000fda0003f05270 */
[----:B------:R-:W-:Y:S05]  /*14c0*/  @!P0 BRA `(.L_x_35) ;  /* 0x00000000006c8947 */ /* 0x000fea0003800000 */
[----:B------:R-:W-:Y:S01]  /*14d0*/  IMAD R11, R5, UR6, R2 ;  /* 0x00000006050b7c24 */ /* 0x000fe2000f8e0202 */
[----:B------:R-:W-:Y:S03]  /*14e0*/  BSSY.RECONVERGENT B0, `(.L_x_36) ;  /* 0x000000d000007945 */ /* 0x000fe60003800200 */
[C---:B-1----:R-:W-:Y:S01]  /*14f0*/  VIADD R9, R11.reuse, UR6 ;  /* 0x000000060b097c36 */ /* 0x042fe20008000000 */
[----:B------:R-:W-:-:S04]  /*1500*/  ISETP.GE.U32.AND P0, PT, R11, R0, PT ;  /* 0x000000000b00720c */ /* 0x000fc80003f06070 */
[----:B------:R-:W-:-:S09]  /*1510*/  ISETP.GE.U32.AND P1, PT, R9, R0, PT ;  /* 0x000000000900720c */ /* 0x000fd20003f26070 */
[----:B------:R-:W-:Y:S05]  /*1520*/  @P0 BRA `(.L_x_37) ;  /* 0x0000000000200947 */ /* 0x000fea0003800000 */
[----:B------:R-:W1:Y:S01]  /*1530*/  S2UR UR5, SR_CgaCtaId ;  /* 0x00000000000579c3 */ /* 0x000e620000008800 */
[----:B------:R-:W-:-:S07]  /*1540*/  UMOV UR4, 0x400 ;  /* 0x0000040000047882 */ /* 0x000fce0000000000 */
[----:B------:R-:W5:Y:S01]  /*1550*/  LDC.64 R6, c[0x0][0x388] ;  /* 0x0000e200ff067b82 */ /* 0x000f620000000a00 */
[----:B-1----:R-:W-:-:S06]  /*1560*/  ULEA UR4, UR5, UR4, 0x18 ;  /* 0x0000000405047291 */ /* 0x002fcc000f8ec0ff */
[C---:B------:R-:W-:Y:S01]  /*1570*/  LEA R3, R11.reuse, UR4, 0x2 ;  /* 0x000000040b037c11 */ /* 0x040fe2000f8e10ff */
[----:B-----5:R-:W-:-:S05]  /*1580*/  IMAD.WIDE.U32 R6, R11, 0x4, R6 ;  /* 0x000000040b067825 */ /* 0x020fca00078e0006 */
[----:B------:R-:W1:Y:S04]  /*1590*/  LDS R3, [R3] ;  /* 0x0000000003037984 */ /* 0x000e680000000800 */
[----:B-1----:R1:W-:Y:S02]  /*15a0*/  REDG.E.ADD.STRONG.GPU desc[UR8][R6.64], R3 ;  /* 0x000000030600798e */ /* 0x0023e4000c12e108 */
.L_x_37:
[----:B------:R-:W-:Y:S05]  /*15b0*/  BSYNC.RECONVERGENT B0 ;  /* 0x0000000000007941 */ /* 0x000fea0003800200 */
.L_x_36:
[----:B------:R-:W-:Y:S04]  /*15c0*/  BSSY.RECONVERGENT B0, `(.L_x_38) ;  /* 0x000000a000007945 */ /* 0x000fe80003800200 */
[----:B------:R-:W-:Y:S05]  /*15d0*/  @P1 BRA `(.L_x_39) ;  /* 0x0000000000201947 */ /* 0x000fea0003800000 */
[----:B------:R-:W5:Y:S01]  /*15e0*/  S2UR UR5, SR_CgaCtaId ;  /* 0x00000000000579c3 */ /* 0x000f620000008800 */
[----:B------:R-:W-:-:S07]  /*15f0*/  UMOV UR4, 0x400 ;  /* 0x0000040000047882 */ /* 0x000fce0000000000 */
[----:B-1----:R-:W1:Y:S01]  /*1600*/  LDC.64 R6, c[0x0][0x388] ;  /* 0x0000e200ff067b82 */ /* 0x002e620000000a00 */
[----:B-----5:R-:W-:-:S06]  /*1610*/  ULEA UR4, UR5, UR4, 0x18 ;  /* 0x0000000405047291 */ /* 0x020fcc000f8ec0ff */
[C---:B------:R-:W-:Y:S01]  /*1620*/  LEA R3, R9.reuse, UR4, 0x2 ;  /* 0x0000000409037c11 */ /* 0x040fe2000f8e10ff */
[----:B-1----:R-:W-:-:S05]  /*1630*/  IMAD.WIDE.U32 R6, R9, 0x4, R6 ;  /* 0x0000000409067825 */ /* 0x002fca00078e0006 */
[----:B------:R-:W1:Y:S04]  /*1640*/  LDS R3, [R3] ;  /* 0x0000000003037984 */ /* 0x000e680000000800 */
[----:B-1----:R1:W-:Y:S02]  /*1650*/  REDG.E.ADD.STRONG.GPU desc[UR8][R6.64], R3 ;  /* 0x000000030600798e */ /* 0x0023e4000c12e108 */
.L_x_39:
[----:B------:R-:W-:Y:S05]  /*1660*/  BSYNC.RECONVERGENT B0 ;  /* 0x0000000000007941 */ /* 0x000fea0003800200 */
.L_x_38:
[----:B------:R-:W-:-:S07]  /*1670*/  VIADD R5, R5, 0x2 ;  /* 0x0000000205057836 */ /* 0x000fce0000000000 */
.L_x_35:
[----:B------:R-:W-:-:S04]  /*1680*/  LOP3.LUT R4, R4, 0x1, RZ, 0xc0, !PT ;  /* 0x0000000104047812 */ /* 0x000fc800078ec0ff */
[----:B------:R-:W-:-:S13]  /*1690*/  ISETP.NE.U32.AND P0, PT, R4, 0x1, PT ;  /* 0x000000010400780c */ /* 0x000fda0003f05070 */
[----:B------:R-:W-:Y:S05]  /*16a0*/  @P0 EXIT ;  /* 0x000000000000094d */ /* 0x000fea0003800000 */
[----:B-1----:R-:W-:-:S05]  /*16b0*/  IMAD R7, R5, UR6, R2 ;  /* 0x0000000605077c24 */ /* 0x002fca000f8e0202 */
[----:B------:R-:W-:-:S13]  /*16c0*/  ISETP.GE.U32.AND P0, PT, R7, R0, PT ;  /* 0x000000000700720c */ /* 0x000fda0003f06070 */
[----:B------:R-:W-:Y:S05]  /*16d0*/  @P0 EXIT ;  /* 0x000000000000094d */ /* 0x000fea0003800000 */
[----:B------:R-:W1:Y:S01]  /*16e0*/  S2UR UR5, SR_CgaCtaId ;  /* 0x00000000000579c3 */ /* 0x000e620000008800 */
[----:B------:R-:W-:-:S07]  /*16f0*/  UMOV UR4, 0x400 ;  /* 0x0000040000047882 */ /* 0x000fce0000000000 */
[----:B------:R-:W5:Y:S01]  /*1700*/  LDC.64 R2, c[0x0][0x388] ;  /* 0x0000e200ff027b82 */ /* 0x000f620000000a00 */
[----:B-1----:R-:W-:-:S06]  /*1710*/  ULEA UR4, UR5, UR4, 0x18 ;  /* 0x0000000405047291 */ /* 0x002fcc000f8ec0ff */
[C---:B------:R-:W-:Y:S01]  /*1720*/  LEA R0, R7.reuse, UR4, 0x2 ;  /* 0x0000000407007c11 */ /* 0x040fe2000f8e10ff */
[----:B-----5:R-:W-:-:S04]  /*1730*/  IMAD.WIDE.U32 R2, R7, 0x4, R2 ;  /* 0x0000000407027825 */ /* 0x020fc800078e0002 */
[----:B------:R-:W1:Y:S04]  /*1740*/  LDS R5, [R0] ;  /* 0x0000000000057984 */ /* 0x000e680000000800 */
[----:B-1----:R-:W-:Y:S01]  /*1750*/  REDG.E.ADD.STRONG.GPU desc[UR8][R2.64], R5 ;  /* 0x000000050200798e */ /* 0x002fe2000c12e108 */
[----:B------:R-:W-:Y:S05]  /*1760*/  EXIT ;  /* 0x000000000000794d */ /* 0x000fea0003800000 */
.L_x_40:
        /* <DEDUP_REMOVED lines=9> */
.L_x_42:


//--------------------- .nv.shared.reserved.0     --------------------------
	.section	.nv.shared.reserved.0,"aw",@nobits
	.weak		__nv_reservedSMEM_offset_0_alias
	.size		__nv_reservedSMEM_offset_0_alias, 0, 64
	.other		__nv_reservedSMEM_offset_0_alias,@"STO_CUDA_RESERVED_SHARED STV_DEFAULT"
__nv_reservedSMEM_offset_0_alias:
	.zero		0
	.zero		64


//--------------------- .nv.shared._Z16histogram_kernelPjS_jj --------------------------
	.section	.nv.shared._Z16histogram_kernelPjS_jj,"aw",@nobits
	.sectionflags	@""
	.align	4
.nv.shared._Z16histogram_kernelPjS_jj:
	.zero		17408


//--------------------- .nv.constant0._Z14convert_kernelPjj --------------------------
	.section	.nv.constant0._Z14convert_kernelPjj,"a",@progbits
	.sectionflags	@""
	.align	4
.nv.constant0._Z14convert_kernelPjj:
	.zero		908


//--------------------- .nv.constant0._Z16histogram_kernelPjS_jj --------------------------
	.section	.nv.constant0._Z16histogram_kernelPjS_jj,"a",@progbits
	.sectionflags	@""
	.align	4
.nv.constant0._Z16histogram_kernelPjS_jj:
	.zero		920


//--------------------- SYMBOLS --------------------------

	.type		.nv.reservedSmem.offset0,@object
	.size		.nv.reservedSmem.offset0,0x4
	.type		.nv.reservedSmem.cap,@object
	.size		.nv.reservedSmem.cap,0x4
